//
// Generated by NVIDIA NVVM Compiler
//
// Compiler Build ID: CL-36424714
// Cuda compilation tools, release 13.0, V13.0.88
// Based on NVVM 20.0.0
//

.version 9.0
.target sm_100
.address_size 64

	// .globl	calculate_tempProxy
.extern .func  (.param .b32 func_retval0) vprintf
(
	.param .b64 vprintf_param_0,
	.param .b64 vprintf_param_1
)
;
.global .align 4 .u32 finished;
// _ZZ19calculate_tempProxyE9terminate has been demoted
// _ZZ19calculate_tempProxyE5index has been demoted
// _ZZ14calculate_tempiPfS_S_iiiiffffff5uint34dim3E12temp_on_cuda has been demoted
// _ZZ14calculate_tempiPfS_S_iiiiffffff5uint34dim3E13power_on_cuda has been demoted
// _ZZ14calculate_tempiPfS_S_iiiiffffff5uint34dim3E6temp_t has been demoted
.global .align 1 .b8 $str[35] = {119, 111, 114, 107, 101, 114, 32, 98, 108, 111, 99, 107, 32, 37, 100, 32, 99, 104, 111, 115, 101, 32, 37, 100, 32, 115, 109, 32, 115, 97, 118, 101, 100, 10};
.global .align 1 .b8 $str$1[30] = {98, 108, 111, 99, 107, 32, 37, 100, 32, 99, 108, 97, 105, 109, 32, 114, 101, 97, 108, 32, 98, 108, 111, 99, 107, 32, 37, 100, 10};
.global .align 1 .b8 $str$2[52] = {119, 111, 114, 107, 101, 114, 32, 98, 108, 111, 99, 107, 32, 37, 100, 32, 115, 116, 97, 114, 116, 32, 100, 111, 32, 114, 101, 97, 108, 32, 98, 108, 111, 99, 107, 32, 120, 32, 37, 100, 32, 121, 32, 37, 100, 32, 122, 32, 37, 100, 10};

.visible .entry calculate_tempProxy(
	.param .u32 calculate_tempProxy_param_0,
	.param .u64 .ptr .align 1 calculate_tempProxy_param_1,
	.param .u64 .ptr .align 1 calculate_tempProxy_param_2,
	.param .u64 .ptr .align 1 calculate_tempProxy_param_3,
	.param .u32 calculate_tempProxy_param_4,
	.param .u32 calculate_tempProxy_param_5,
	.param .u32 calculate_tempProxy_param_6,
	.param .u32 calculate_tempProxy_param_7,
	.param .f32 calculate_tempProxy_param_8,
	.param .f32 calculate_tempProxy_param_9,
	.param .f32 calculate_tempProxy_param_10,
	.param .f32 calculate_tempProxy_param_11,
	.param .f32 calculate_tempProxy_param_12,
	.param .f32 calculate_tempProxy_param_13,
	.param .u32 calculate_tempProxy_param_14,
	.param .u32 calculate_tempProxy_param_15,
	.param .align 4 .b8 calculate_tempProxy_param_16[12],
	.param .u32 calculate_tempProxy_param_17
)
{
	.local .align 16 .b8 	__local_depot0[16];
	.reg .b64 	%SP;
	.reg .b64 	%SPL;
	.reg .pred 	%p<46>;
	.reg .b16 	%rs<6>;
	.reg .b32 	%r<114>;
	.reg .b32 	%f<26>;
	.reg .b64 	%rd<23>;
	.reg .b64 	%fd<16>;
	// demoted variable
	.shared .align 1 .u8 _ZZ19calculate_tempProxyE9terminate;
	// demoted variable
	.shared .align 4 .u32 _ZZ19calculate_tempProxyE5index;
	// demoted variable
	.shared .align 4 .b8 _ZZ14calculate_tempiPfS_S_iiiiffffff5uint34dim3E12temp_on_cuda[1024];
	// demoted variable
	.shared .align 4 .b8 _ZZ14calculate_tempiPfS_S_iiiiffffff5uint34dim3E13power_on_cuda[1024];
	// demoted variable
	.shared .align 4 .b8 _ZZ14calculate_tempiPfS_S_iiiiffffff5uint34dim3E6temp_t[1024];
	mov.u64 	%SPL, __local_depot0;
	cvta.local.u64 	%SP, %SPL;
	ld.param.u32 	%r54, [calculate_tempProxy_param_16+4];
	ld.param.u32 	%r53, [calculate_tempProxy_param_16];
	ld.param.u32 	%r46, [calculate_tempProxy_param_0];
	ld.param.u64 	%rd5, [calculate_tempProxy_param_1];
	ld.param.u64 	%rd6, [calculate_tempProxy_param_2];
	ld.param.u64 	%rd7, [calculate_tempProxy_param_3];
	ld.param.u32 	%r47, [calculate_tempProxy_param_4];
	ld.param.u32 	%r48, [calculate_tempProxy_param_5];
	ld.param.u32 	%r49, [calculate_tempProxy_param_6];
	ld.param.u32 	%r50, [calculate_tempProxy_param_7];
	ld.param.f32 	%f2, [calculate_tempProxy_param_8];
	ld.param.f32 	%f3, [calculate_tempProxy_param_9];
	ld.param.f32 	%f4, [calculate_tempProxy_param_10];
	ld.param.f32 	%f5, [calculate_tempProxy_param_11];
	ld.param.f32 	%f6, [calculate_tempProxy_param_12];
	ld.param.u32 	%r51, [calculate_tempProxy_param_14];
	ld.param.u32 	%r52, [calculate_tempProxy_param_15];
	ld.param.u32 	%r56, [calculate_tempProxy_param_17];
	add.u64 	%rd8, %SP, 0;
	add.u64 	%rd1, %SPL, 0;
	mov.u32 	%r2, %tid.x;
	mov.u32 	%r3, %tid.y;
	mov.u32 	%r57, %tid.z;
	or.b32  	%r58, %r3, %r57;
	or.b32  	%r4, %r58, %r2;
	setp.ne.s32 	%p3, %r4, 0;
	@%p3 bra 	$L__BB0_4;
	mov.b16 	%rs1, 0;
	st.shared.u8 	[_ZZ19calculate_tempProxyE9terminate], %rs1;
	// begin inline asm
	mov.u32 %r59, %smid;
	// end inline asm
	setp.ge.s32 	%p4, %r59, %r51;
	setp.lt.s32 	%p5, %r59, %r52;
	and.pred  	%p6, %p4, %p5;
	@%p6 bra 	$L__BB0_3;
	mov.b16 	%rs2, 1;
	st.shared.u8 	[_ZZ19calculate_tempProxyE9terminate], %rs2;
	bra.uni 	$L__BB0_4;
$L__BB0_3:
	mov.u32 	%r60, %ctaid.x;
	st.local.v2.u32 	[%rd1], {%r60, %r59};
	mov.u64 	%rd9, $str;
	cvta.global.u64 	%rd10, %rd9;
	{ // callseq 0, 0
	.param .b64 param0;
	st.param.b64 	[param0], %rd10;
	.param .b64 param1;
	st.param.b64 	[param1], %rd8;
	.param .b32 retval0;
	call.uni (retval0), 
	vprintf, 
	(
	param0, 
	param1
	);
	ld.param.b32 	%r61, [retval0];
	} // callseq 0
$L__BB0_4:
	bar.sync 	0;
	ld.shared.u8 	%rs3, [_ZZ19calculate_tempProxyE9terminate];
	setp.ne.s16 	%p7, %rs3, 0;
	@%p7 bra 	$L__BB0_32;
	mov.b32 	%r63, 0;
	st.shared.u32 	[_ZZ19calculate_tempProxyE5index], %r63;
	setp.lt.s32 	%p8, %r56, 1;
	@%p8 bra 	$L__BB0_32;
	mov.u32 	%r6, %ctaid.x;
	div.rn.f32 	%f7, %f6, %f2;
	rcp.rn.f32 	%f8, %f3;
	rcp.rn.f32 	%f9, %f4;
	rcp.rn.f32 	%f1, %f5;
	shl.b32 	%r64, %r46, 1;
	sub.s32 	%r7, 16, %r64;
	shl.b32 	%r65, %r3, 6;
	mov.u32 	%r66, _ZZ14calculate_tempiPfS_S_iiiiffffff5uint34dim3E12temp_on_cuda;
	add.s32 	%r8, %r66, %r65;
	shl.b32 	%r67, %r2, 2;
	add.s32 	%r9, %r8, %r67;
	mov.u32 	%r68, _ZZ14calculate_tempiPfS_S_iiiiffffff5uint34dim3E13power_on_cuda;
	add.s32 	%r69, %r68, %r65;
	add.s32 	%r10, %r69, %r67;
	add.s32 	%r11, %r3, -1;
	add.s32 	%r12, %r3, 1;
	add.s32 	%r13, %r2, -1;
	add.s32 	%r14, %r2, 1;
	cvt.f64.f32 	%fd1, %f7;
	add.s32 	%r15, %r66, %r67;
	cvt.f64.f32 	%fd2, %f9;
	cvt.f64.f32 	%fd3, %f8;
	mov.u32 	%r70, _ZZ14calculate_tempiPfS_S_iiiiffffff5uint34dim3E6temp_t;
	add.s32 	%r71, %r70, %r65;
	add.s32 	%r16, %r71, %r67;
	neg.s32 	%r17, %r46;
	cvta.to.global.u64 	%rd2, %rd6;
	cvta.to.global.u64 	%rd3, %rd5;
	cvta.to.global.u64 	%rd4, %rd7;
	mov.u64 	%rd12, $str$1;
	mov.u64 	%rd15, $str$2;
	bra.uni 	$L__BB0_8;
$L__BB0_7:
	setp.ge.s32 	%p43, %r110, %r56;
	@%p43 bra 	$L__BB0_32;
$L__BB0_8:
	setp.ne.s32 	%p9, %r4, 0;
	@%p9 bra 	$L__BB0_11;
	atom.global.add.u32 	%r72, [finished], 10;
	st.shared.u32 	[_ZZ19calculate_tempProxyE5index], %r72;
	st.local.v2.u32 	[%rd1], {%r6, %r72};
	cvta.global.u64 	%rd13, %rd12;
	{ // callseq 1, 0
	.param .b64 param0;
	st.param.b64 	[param0], %rd13;
	.param .b64 param1;
	st.param.b64 	[param1], %rd8;
	.param .b32 retval0;
	call.uni (retval0), 
	vprintf, 
	(
	param0, 
	param1
	);
	ld.param.b32 	%r73, [retval0];
	} // callseq 1
	ld.shared.u32 	%r75, [_ZZ19calculate_tempProxyE5index];
	setp.lt.s32 	%p10, %r75, %r56;
	@%p10 bra 	$L__BB0_11;
	mov.b16 	%rs4, 1;
	st.shared.u8 	[_ZZ19calculate_tempProxyE9terminate], %rs4;
$L__BB0_11:
	bar.sync 	0;
	ld.shared.u8 	%rs5, [_ZZ19calculate_tempProxyE9terminate];
	setp.ne.s16 	%p11, %rs5, 0;
	@%p11 bra 	$L__BB0_32;
	ld.shared.u32 	%r110, [_ZZ19calculate_tempProxyE5index];
	setp.le.s32 	%p12, %r56, %r110;
	@%p12 bra 	$L__BB0_7;
	add.s32 	%r76, %r110, 10;
	min.s32 	%r20, %r76, %r56;
$L__BB0_14:
	setp.ne.s32 	%p13, %r4, 0;
	div.u32 	%r77, %r110, %r53;
	mul.lo.s32 	%r78, %r77, %r53;
	sub.s32 	%r22, %r110, %r78;
	rem.u32 	%r23, %r77, %r54;
	@%p13 bra 	$L__BB0_16;
	mul.lo.s32 	%r79, %r53, %r54;
	div.u32 	%r80, %r110, %r79;
	st.local.v4.u32 	[%rd1], {%r6, %r22, %r23, %r80};
	cvta.global.u64 	%rd16, %rd15;
	add.u64 	%rd17, %SP, 0;
	{ // callseq 2, 0
	.param .b64 param0;
	st.param.b64 	[param0], %rd16;
	.param .b64 param1;
	st.param.b64 	[param1], %rd17;
	.param .b32 retval0;
	call.uni (retval0), 
	vprintf, 
	(
	param0, 
	param1
	);
	ld.param.b32 	%r81, [retval0];
	} // callseq 2
$L__BB0_16:
	mul.lo.s32 	%r83, %r23, %r7;
	sub.s32 	%r24, %r83, %r50;
	mul.lo.s32 	%r84, %r22, %r7;
	sub.s32 	%r25, %r84, %r49;
	add.s32 	%r85, %r24, %r3;
	add.s32 	%r26, %r25, %r2;
	mad.lo.s32 	%r27, %r85, %r47, %r26;
	setp.lt.s32 	%p14, %r85, 0;
	setp.ge.s32 	%p15, %r85, %r48;
	or.pred  	%p16, %p14, %p15;
	@%p16 bra 	$L__BB0_19;
	setp.lt.s32 	%p17, %r26, 0;
	setp.ge.s32 	%p18, %r26, %r47;
	or.pred  	%p19, %p17, %p18;
	@%p19 bra 	$L__BB0_19;
	mul.wide.s32 	%rd18, %r27, 4;
	add.s64 	%rd19, %rd2, %rd18;
	ld.global.f32 	%f10, [%rd19];
	st.shared.f32 	[%r9], %f10;
	add.s64 	%rd20, %rd3, %rd18;
	ld.global.f32 	%f11, [%rd20];
	st.shared.f32 	[%r10], %f11;
$L__BB0_19:
	setp.lt.s32 	%p21, %r46, 1;
	bar.sync 	0;
	neg.s32 	%r86, %r24;
	shr.s32 	%r87, %r24, 31;
	and.b32  	%r28, %r87, %r86;
	add.s32 	%r88, %r24, 15;
	setp.lt.s32 	%p22, %r88, %r48;
	not.b32 	%r89, %r24;
	add.s32 	%r90, %r48, %r89;
	selp.b32 	%r29, 15, %r90, %p22;
	neg.s32 	%r91, %r25;
	shr.s32 	%r92, %r25, 31;
	and.b32  	%r30, %r92, %r91;
	add.s32 	%r93, %r25, 15;
	setp.lt.s32 	%p23, %r93, %r47;
	not.b32 	%r94, %r25;
	add.s32 	%r95, %r47, %r94;
	selp.b32 	%r31, 15, %r95, %p23;
	@%p21 bra 	$L__BB0_28;
	min.s32 	%r98, %r12, %r29;
	shl.b32 	%r99, %r98, 6;
	add.s32 	%r32, %r15, %r99;
	max.s32 	%r100, %r11, %r28;
	shl.b32 	%r101, %r100, 6;
	add.s32 	%r33, %r15, %r101;
	min.s32 	%r102, %r14, %r31;
	shl.b32 	%r103, %r102, 2;
	add.s32 	%r34, %r8, %r103;
	max.s32 	%r104, %r13, %r30;
	shl.b32 	%r105, %r104, 2;
	add.s32 	%r35, %r8, %r105;
	mov.b32 	%r112, -1;
	mov.b32 	%r111, 1;
	mov.u32 	%r113, %r17;
$L__BB0_21:
	add.s32 	%r39, %r111, -1;
	setp.le.u32 	%p25, %r2, %r39;
	add.s32 	%r40, %r112, 15;
	setp.gt.s32 	%p26, %r2, %r40;
	mov.pred 	%p45, -1;
	or.pred  	%p27, %p25, %p26;
	@%p27 bra 	$L__BB0_24;
	setp.gt.s32 	%p29, %r3, %r29;
	setp.lt.s32 	%p30, %r3, %r28;
	setp.gt.s32 	%p31, %r2, %r31;
	setp.lt.s32 	%p32, %r2, %r30;
	setp.le.u32 	%p33, %r3, %r39;
	setp.gt.s32 	%p34, %r3, %r40;
	or.pred  	%p35, %p33, %p34;
	or.pred  	%p36, %p35, %p32;
	or.pred  	%p37, %p36, %p31;
	or.pred  	%p38, %p37, %p30;
	or.pred  	%p39, %p38, %p29;
	@%p39 bra 	$L__BB0_24;
	ld.shared.f32 	%f12, [%r9];
	cvt.f64.f32 	%fd4, %f12;
	ld.shared.f32 	%f13, [%r10];
	cvt.f64.f32 	%fd5, %f13;
	ld.shared.f32 	%f14, [%r32];
	ld.shared.f32 	%f15, [%r33];
	add.f32 	%f16, %f14, %f15;
	cvt.f64.f32 	%fd6, %f16;
	add.f64 	%fd7, %fd4, %fd4;
	sub.f64 	%fd8, %fd6, %fd7;
	fma.rn.f64 	%fd9, %fd8, %fd2, %fd5;
	ld.shared.f32 	%f17, [%r34];
	ld.shared.f32 	%f18, [%r35];
	add.f32 	%f19, %f17, %f18;
	cvt.f64.f32 	%fd10, %f19;
	sub.f64 	%fd11, %fd10, %fd7;
	fma.rn.f64 	%fd12, %fd11, %fd3, %fd9;
	mov.f32 	%f20, 0f42A00000;
	sub.f32 	%f21, %f20, %f12;
	mul.f32 	%f22, %f1, %f21;
	cvt.f64.f32 	%fd13, %f22;
	add.f64 	%fd14, %fd12, %fd13;
	fma.rn.f64 	%fd15, %fd14, %fd1, %fd4;
	cvt.rn.f32.f64 	%f23, %fd15;
	st.shared.f32 	[%r16], %f23;
	mov.pred 	%p45, 0;
$L__BB0_24:
	bar.sync 	0;
	add.s32 	%r113, %r113, 1;
	setp.eq.s32 	%p41, %r113, 0;
	@%p41 bra 	$L__BB0_28;
	@%p45 bra 	$L__BB0_27;
	ld.shared.f32 	%f24, [%r16];
	st.shared.f32 	[%r9], %f24;
$L__BB0_27:
	bar.sync 	0;
	add.s32 	%r112, %r112, -1;
	add.s32 	%r111, %r111, 1;
	bra.uni 	$L__BB0_21;
$L__BB0_28:
	@%p45 bra 	$L__BB0_30;
	ld.shared.f32 	%f25, [%r16];
	mul.wide.s32 	%rd21, %r27, 4;
	add.s64 	%rd22, %rd4, %rd21;
	st.global.f32 	[%rd22], %f25;
$L__BB0_30:
	bar.sync 	0;
	add.s32 	%r110, %r110, 1;
	setp.lt.s32 	%p42, %r110, %r20;
	@%p42 bra 	$L__BB0_14;
	ld.shared.u32 	%r110, [_ZZ19calculate_tempProxyE5index];
	bra.uni 	$L__BB0_7;
$L__BB0_32:
	ret;

}


// ===== COMPILED SASS (sm_100) =====

	.target	sm_100

	.elftype	@"ET_EXEC"


//--------------------- .note.nv.tkinfo           --------------------------
	.section	.note.nv.tkinfo,"",@"SHT_NOTE"
	.sectionflags	@"SHF_NOTE_NV_TKINFO"
	.tkinfo
        /*0018*/ 	.word	0x00000002
        /*0030*/ 	.string	""
        /*0030*/ 	.string	"ptxas"
        /*0030*/ 	.string	"Cuda compilation tools, release 13.0, V13.0.88"
        /*0030*/ 	.string	"Build cuda_13.0.r13.0/compiler.36424714_0"
        /*0030*/ 	.string	"-arch sm_100 -m 64 "



//--------------------- .note.nv.cuinfo           --------------------------
	.section	.note.nv.cuinfo,"",@"SHT_NOTE"
	.sectionflags	@"SHF_NOTE_NV_CUINFO"
        /*0018*/ 	.short	0x0002
        /*001a*/ 	.short	0x0064
        /*001c*/ 	.short	0x0082
	.zero		2


//--------------------- .nv.info                  --------------------------
	.section	.nv.info,"",@"SHT_CUDA_INFO"
	.align	4


	//----- nvinfo : EIATTR_REGCOUNT
	.align		4
        /*0000*/ 	.byte	0x04, 0x2f
        /*0002*/ 	.short	(.L_5 - .L_4)
	.align		4
.L_4:
        /*0004*/ 	.word	index@(calculate_tempProxy)
        /*0008*/ 	.word	0x00000030


	//----- nvinfo : EIATTR_FRAME_SIZE
	.align		4
.L_5:
        /*000c*/ 	.byte	0x04, 0x11
        /*000e*/ 	.short	(.L_7 - .L_6)
	.align		4
.L_6:
        /*0010*/ 	.word	index@($__internal_1_$__cuda_sm3x_div_rn_noftz_f32_slowpath)
        /*0014*/ 	.word	0x00000010


	//----- nvinfo : EIATTR_FRAME_SIZE
	.align		4
.L_7:
        /*0018*/ 	.byte	0x04, 0x11
        /*001a*/ 	.short	(.L_9 - .L_8)
	.align		4
.L_8:
        /*001c*/ 	.word	index@($__internal_0_$__cuda_sm20_rcp_rn_f32_slowpath)
        /*0020*/ 	.word	0x00000010


	//----- nvinfo : EIATTR_FRAME_SIZE
	.align		4
.L_9:
        /*0024*/ 	.byte	0x04, 0x11
        /*0026*/ 	.short	(.L_11 - .L_10)
	.align		4
.L_10:
        /*0028*/ 	.word	index@(calculate_tempProxy)
        /*002c*/ 	.word	0x00000010


	//----- nvinfo : EIATTR_MIN_STACK_SIZE
	.align		4
.L_11:
        /*0030*/ 	.byte	0x04, 0x12
        /*0032*/ 	.short	(.L_13 - .L_12)
	.align		4
.L_12:
        /*0034*/ 	.word	index@(calculate_tempProxy)
        /*0038*/ 	.word	0x00000010
.L_13:


//--------------------- .nv.compat                --------------------------
	.section	.nv.compat,"",@"SHT_CUDA_COMPAT_INFO"
	.align	4
        /*0000*/ 	.byte	0x02, 0x09, 0x00, 0x00, 0x02, 0x02, 0x01, 0x00, 0x02, 0x05, 0x05, 0x00, 0x03, 0x07, 0x01, 0x01
        /*0010*/ 	.byte	0x02, 0x03, 0x00, 0x00, 0x02, 0x06, 0x01, 0x00, 0x04, 0x0b, 0x08, 0x00, 0x01, 0x00, 0x00, 0x00
        /*0020*/ 	.byte	0x00, 0x00, 0x00, 0x00


//--------------------- .nv.info.calculate_tempProxy --------------------------
	.section	.nv.info.calculate_tempProxy,"",@"SHT_CUDA_INFO"
	.sectionflags	@""
	.align	4


	//----- nvinfo : EIATTR_CUDA_API_VERSION
	.align		4
        /*0000*/ 	.byte	0x04, 0x37
        /*0002*/ 	.short	(.L_15 - .L_14)
.L_14:
        /*0004*/ 	.word	0x00000082


	//----- nvinfo : EIATTR_KPARAM_INFO
	.align		4
.L_15:
        /*0008*/ 	.byte	0x04, 0x17
        /*000a*/ 	.short	(.L_17 - .L_16)
.L_16:
        /*000c*/ 	.word	0x00000000
        /*0010*/ 	.short	0x0011
        /*0012*/ 	.short	0x005c
        /*0014*/ 	.byte	0x00, 0xf0, 0x11, 0x00


	//----- nvinfo : EIATTR_KPARAM_INFO
	.align		4
.L_17:
        /*0018*/ 	.byte	0x04, 0x17
        /*001a*/ 	.short	(.L_19 - .L_18)
.L_18:
        /*001c*/ 	.word	0x00000000
        /*0020*/ 	.short	0x0010
        /*0022*/ 	.short	0x0050
        /*0024*/ 	.byte	0x00, 0xf0, 0x31, 0x00


	//----- nvinfo : EIATTR_KPARAM_INFO
	.align		4
.L_19:
        /*0028*/ 	.byte	0x04, 0x17
        /*002a*/ 	.short	(.L_21 - .L_20)
.L_20:
        /*002c*/ 	.word	0x00000000
        /*0030*/ 	.short	0x000f
        /*0032*/ 	.short	0x004c
        /*0034*/ 	.byte	0x00, 0xf0, 0x11, 0x00


	//----- nvinfo : EIATTR_KPARAM_INFO
	.align		4
.L_21:
        /*0038*/ 	.byte	0x04, 0x17
        /*003a*/ 	.short	(.L_23 - .L_22)
.L_22:
        /*003c*/ 	.word	0x00000000
        /*0040*/ 	.short	0x000e
        /*0042*/ 	.short	0x0048
        /*0044*/ 	.byte	0x00, 0xf0, 0x11, 0x00


	//----- nvinfo : EIATTR_KPARAM_INFO
	.align		4
.L_23:
        /*0048*/ 	.byte	0x04, 0x17
        /*004a*/ 	.short	(.L_25 - .L_24)
.L_24:
        /*004c*/ 	.word	0x00000000
        /*0050*/ 	.short	0x000d
        /*0052*/ 	.short	0x0044
        /*0054*/ 	.byte	0x00, 0xf0, 0x11, 0x00


	//----- nvinfo : EIATTR_KPARAM_INFO
	.align		4
.L_25:
        /*0058*/ 	.byte	0x04, 0x17
        /*005a*/ 	.short	(.L_27 - .L_26)
.L_26:
        /*005c*/ 	.word	0x00000000
        /*0060*/ 	.short	0x000c
        /*0062*/ 	.short	0x0040
        /*0064*/ 	.byte	0x00, 0xf0, 0x11, 0x00


	//----- nvinfo : EIATTR_KPARAM_INFO
	.align		4
.L_27:
        /*0068*/ 	.byte	0x04, 0x17
        /*006a*/ 	.short	(.L_29 - .L_28)
.L_28:
        /*006c*/ 	.word	0x00000000
        /*0070*/ 	.short	0x000b
        /*0072*/ 	.short	0x003c
        /*0074*/ 	.byte	0x00, 0xf0, 0x11, 0x00


	//----- nvinfo : EIATTR_KPARAM_INFO
	.align		4
.L_29:
        /*0078*/ 	.byte	0x04, 0x17
        /*007a*/ 	.short	(.L_31 - .L_30)
.L_30:
        /*007c*/ 	.word	0x00000000
        /*0080*/ 	.short	0x000a
        /*0082*/ 	.short	0x0038
        /*0084*/ 	.byte	0x00, 0xf0, 0x11, 0x00


	//----- nvinfo : EIATTR_KPARAM_INFO
	.align		4
.L_31:
        /*0088*/ 	.byte	0x04, 0x17
        /*008a*/ 	.short	(.L_33 - .L_32)
.L_32:
        /*008c*/ 	.word	0x00000000
        /*0090*/ 	.short	0x0009
        /*0092*/ 	.short	0x0034
        /*0094*/ 	.byte	0x00, 0xf0, 0x11, 0x00


	//----- nvinfo : EIATTR_KPARAM_INFO
	.align		4
.L_33:
        /*0098*/ 	.byte	0x04, 0x17
        /*009a*/ 	.short	(.L_35 - .L_34)
.L_34:
        /*009c*/ 	.word	0x00000000
        /*00a0*/ 	.short	0x0008
        /*00a2*/ 	.short	0x0030
        /*00a4*/ 	.byte	0x00, 0xf0, 0x11, 0x00


	//----- nvinfo : EIATTR_KPARAM_INFO
	.align		4
.L_35:
        /*00a8*/ 	.byte	0x04, 0x17
        /*00aa*/ 	.short	(.L_37 - .L_36)
.L_36:
        /*00ac*/ 	.word	0x00000000
        /*00b0*/ 	.short	0x0007
        /*00b2*/ 	.short	0x002c
        /*00b4*/ 	.byte	0x00, 0xf0, 0x11, 0x00


	//----- nvinfo : EIATTR_KPARAM_INFO
	.align		4
.L_37:
        /*00b8*/ 	.byte	0x04, 0x17
        /*00ba*/ 	.short	(.L_39 - .L_38)
.L_38:
        /*00bc*/ 	.word	0x00000000
        /*00c0*/ 	.short	0x0006
        /*00c2*/ 	.short	0x0028
        /*00c4*/ 	.byte	0x00, 0xf0, 0x11, 0x00


	//----- nvinfo : EIATTR_KPARAM_INFO
	.align		4
.L_39:
        /*00c8*/ 	.byte	0x04, 0x17
        /*00ca*/ 	.short	(.L_41 - .L_40)
.L_40:
        /*00cc*/ 	.word	0x00000000
        /*00d0*/ 	.short	0x0005
        /*00d2*/ 	.short	0x0024
        /*00d4*/ 	.byte	0x00, 0xf0, 0x11, 0x00


	//----- nvinfo : EIATTR_KPARAM_INFO
	.align		4
.L_41:
        /*00d8*/ 	.byte	0x04, 0x17
        /*00da*/ 	.short	(.L_43 - .L_42)
.L_42:
        /*00dc*/ 	.word	0x00000000
        /*00e0*/ 	.short	0x0004
        /*00e2*/ 	.short	0x0020
        /*00e4*/ 	.byte	0x00, 0xf0, 0x11, 0x00


	//----- nvinfo : EIATTR_KPARAM_INFO
	.align		4
.L_43:
        /*00e8*/ 	.byte	0x04, 0x17
        /*00ea*/ 	.short	(.L_45 - .L_44)
.L_44:
        /*00ec*/ 	.word	0x00000000
        /*00f0*/ 	.short	0x0003
        /*00f2*/ 	.short	0x0018
        /*00f4*/ 	.byte	0x00, 0xf5, 0x21, 0x00


	//----- nvinfo : EIATTR_KPARAM_INFO
	.align		4
.L_45:
        /*00f8*/ 	.byte	0x04, 0x17
        /*00fa*/ 	.short	(.L_47 - .L_46)
.L_46:
        /*00fc*/ 	.word	0x00000000
        /*0100*/ 	.short	0x0002
        /*0102*/ 	.short	0x0010
        /*0104*/ 	.byte	0x00, 0xf5, 0x21, 0x00


	//----- nvinfo : EIATTR_KPARAM_INFO
	.align		4
.L_47:
        /*0108*/ 	.byte	0x04, 0x17
        /*010a*/ 	.short	(.L_49 - .L_48)
.L_48:
        /*010c*/ 	.word	0x00000000
        /*0110*/ 	.short	0x0001
        /*0112*/ 	.short	0x0008
        /*0114*/ 	.byte	0x00, 0xf5, 0x21, 0x00


	//----- nvinfo : EIATTR_KPARAM_INFO
	.align		4
.L_49:
        /*0118*/ 	.byte	0x04, 0x17
        /*011a*/ 	.short	(.L_51 - .L_50)
.L_50:
        /*011c*/ 	.word	0x00000000
        /*0120*/ 	.short	0x0000
        /*0122*/ 	.short	0x0000
        /*0124*/ 	.byte	0x00, 0xf0, 0x11, 0x00


	//----- nvinfo : EIATTR_SPARSE_MMA_MASK
	.align		4
.L_51:
        /*0128*/ 	.byte	0x03, 0x50
        /*012a*/ 	.short	0x0000


	//----- nvinfo : EIATTR_MAXREG_COUNT
	.align		4
        /*012c*/ 	.byte	0x03, 0x1b
        /*012e*/ 	.short	0x00ff


	//----- nvinfo : EIATTR_NUM_BARRIERS
	.align		4
        /*0130*/ 	.byte	0x02, 0x4c
        /*0132*/ 	.byte	0x01
	.zero		1


	//----- nvinfo : EIATTR_EXTERNS
	.align		4
        /*0134*/ 	.byte	0x04, 0x0f
        /*0136*/ 	.short	(.L_53 - .L_52)


	//   ....[0]....
	.align		4
.L_52:
        /*0138*/ 	.word	index@(vprintf)


	//----- nvinfo : EIATTR_MERCURY_ISA_VERSION
	.align		4
.L_53:
        /*013c*/ 	.byte	0x03, 0x5f
        /*013e*/ 	.short	0x0101


	//----- nvinfo : EIATTR_INT_WARP_WIDE_INSTR_OFFSETS
	.align		4
        /*0140*/ 	.byte	0x04, 0x31
        /*0142*/ 	.short	(.L_55 - .L_54)


	//   ....[0]....
.L_54:
        /*0144*/ 	.word	0x00000850


	//   ....[1]....
        /*0148*/ 	.word	0x00000980


	//----- nvinfo : EIATTR_VRC_CTA_INIT_COUNT
	.align		4
.L_55:
        /*014c*/ 	.byte	0x02, 0x4a
	.zero		1
	.zero		1


	//----- nvinfo : EIATTR_SYSCALL_OFFSETS
	.align		4
        /*0150*/ 	.byte	0x04, 0x46
        /*0152*/ 	.short	(.L_57 - .L_56)


	//   ....[0]....
.L_56:
        /*0154*/ 	.word	0x00000210


	//   ....[1]....
        /*0158*/ 	.word	0x000009e0


	//   ....[2]....
        /*015c*/ 	.word	0x00000f90


	//----- nvinfo : EIATTR_EXIT_INSTR_OFFSETS
	.align		4
.L_57:
        /*0160*/ 	.byte	0x04, 0x1c
        /*0162*/ 	.short	(.L_59 - .L_58)


	//   ....[0]....
.L_58:
        /*0164*/ 	.word	0x00000290


	//   ....[1]....
        /*0168*/ 	.word	0x000002d0


	//   ....[2]....
        /*016c*/ 	.word	0x00000ae0


	//   ....[3]....
        /*0170*/ 	.word	0x00001730


	//----- nvinfo : EIATTR_CRS_STACK_SIZE
	.align		4
.L_59:
        /*0174*/ 	.byte	0x04, 0x1e
        /*0176*/ 	.short	(.L_61 - .L_60)
.L_60:
        /*0178*/ 	.word	0x00000000


	//----- nvinfo : EIATTR_CBANK_PARAM_SIZE
	.align		4
.L_61:
        /*017c*/ 	.byte	0x03, 0x19
        /*017e*/ 	.short	0x0060


	//----- nvinfo : EIATTR_PARAM_CBANK
	.align		4
        /*0180*/ 	.byte	0x04, 0x0a
        /*0182*/ 	.short	(.L_63 - .L_62)
	.align		4
.L_62:
        /*0184*/ 	.word	index@(.nv.constant0.calculate_tempProxy)
        /*0188*/ 	.short	0x0380
        /*018a*/ 	.short	0x0060


	//----- nvinfo : EIATTR_SW_WAR
	.align		4
.L_63:
        /*018c*/ 	.byte	0x04, 0x36
        /*018e*/ 	.short	(.L_65 - .L_64)
.L_64:
        /*0190*/ 	.word	0x00000008
.L_65:


//--------------------- .nv.callgraph             --------------------------
	.section	.nv.callgraph,"",@"SHT_CUDA_CALLGRAPH"
	.align	4
	.sectionentsize	8
	.align		4
        /*0000*/ 	.word	0x00000000
	.align		4
        /*0004*/ 	.word	0xffffffff
	.align		4
        /*0008*/ 	.word	index@(calculate_tempProxy)
	.align		4
        /*000c*/ 	.word	index@(vprintf)
	.align		4
        /*0010*/ 	.word	0x00000000
	.align		4
        /*0014*/ 	.word	0xfffffffe
	.align		4
        /*0018*/ 	.word	0x00000000
	.align		4
        /*001c*/ 	.word	0xfffffffd
	.align		4
        /*0020*/ 	.word	0x00000000
	.align		4
        /*0024*/ 	.word	0xfffffffc


//--------------------- .nv.constant4             --------------------------
	.section	.nv.constant4,"a",@progbits
	.align	8
	.align		8
.nv.constant4:
        /*0000*/ 	.dword	vprintf
	.align		8
        /*0008*/ 	.dword	finished
	.align		8
        /*0010*/ 	.dword	$str
	.align		8
        /*0018*/ 	.dword	$str$1
	.align		8
        /*0020*/ 	.dword	$str$2


//--------------------- .text.calculate_tempProxy --------------------------
	.section	.text.calculate_tempProxy,"ax",@progbits
	.align	128
        .global         calculate_tempProxy
        .type           calculate_tempProxy,@function
        .size           calculate_tempProxy,(.L_x_32 - calculate_tempProxy)
        .other          calculate_tempProxy,@"STO_CUDA_ENTRY STV_DEFAULT"
calculate_tempProxy:
.text.calculate_tempProxy:
[----:B------:R-:W0:Y:S01]  /*0000*/  LDC R1, c[0x0][0x37c] ;  /* 0x0000df00ff017b82 */ /* 0x000e220000000800 */
[----:B------:R-:W1:Y:S01]  /*0010*/  S2R R23, SR_TID.Y ;  /* 0x0000000000177919 */ /* 0x000e620000002200 */
[----:B------:R-:W2:Y:S01]  /*0020*/  LDCU UR4, c[0x0][0x2f8] ;  /* 0x00005f00ff0477ac */ /* 0x000ea20008000800 */
[----:B0-----:R-:W-:Y:S01]  /*0030*/  VIADD R1, R1, 0xfffffff0 ;  /* 0xfffffff001017836 */ /* 0x001fe20000000000 */
[----:B------:R-:W1:Y:S01]  /*0040*/  S2R R0, SR_TID.Z ;  /* 0x0000000000007919 */ /* 0x000e620000002300 */
[----:B------:R-:W0:Y:S01]  /*0050*/  LDCU UR5, c[0x0][0x2fc] ;  /* 0x00005f80ff0577ac */ /* 0x000e220008000800 */
[----:B------:R-:W3:Y:S02]  /*0060*/  S2R R24, SR_TID.X ;  /* 0x0000000000187919 */ /* 0x000ee40000002100 */
[----:B--2---:R-:W-:-:S05]  /*0070*/  IADD3 R2, P1, PT, R1, UR4, RZ ;  /* 0x0000000401027c10 */ /* 0x004fca000ff3e0ff */
[----:B0-----:R-:W-:Y:S01]  /*0080*/  IMAD.X R22, RZ, RZ, UR5, P1 ;  /* 0x00000005ff167e24 */ /* 0x001fe200088e06ff */
[----:B-1----:R-:W-:-:S04]  /*0090*/  LOP3.LUT R25, R23, R0, RZ, 0xfc, !PT ;  /* 0x0000000017197212 */ /* 0x002fc800078efcff */
[----:B---3--:R-:W-:-:S13]  /*00a0*/  LOP3.LUT P0, R25, R25, RZ, R24, 0xfa, !PT ;  /* 0x000000ff19197212 */ /* 0x008fda000780fa18 */
[----:B------:R-:W-:Y:S05]  /*00b0*/  @P0 BRA `(.L_x_0) ;  /* 0x0000000000580947 */ /* 0x000fea0003800000 */
[----:B------:R-:W0:Y:S01]  /*00c0*/  S2R R11, SR_VIRTUALSMID ;  /* 0x00000000000b7919 */ /* 0x000e220000004300 */
[----:B------:R-:W0:Y:S01]  /*00d0*/  LDCU.64 UR6, c[0x0][0x3c8] ;  /* 0x00007900ff0677ac */ /* 0x000e220008000a00 */
[----:B------:R-:W1:Y:S01]  /*00e0*/  S2UR UR5, SR_CgaCtaId ;  /* 0x00000000000579c3 */ /* 0x000e620000008800 */
[----:B------:R-:W-:Y:S01]  /*00f0*/  IMAD.MOV.U32 R0, RZ, RZ, 0x1 ;  /* 0x00000001ff007424 */ /* 0x000fe200078e00ff */
[----:B------:R-:W-:Y:S02]  /*0100*/  UMOV UR4, 0x400 ;  /* 0x0000040000047882 */ /* 0x000fe40000000000 */
[----:B-1----:R-:W-:Y:S01]  /*0110*/  ULEA UR4, UR5, UR4, 0x18 ;  /* 0x0000000405047291 */ /* 0x002fe2000f8ec0ff */
[----:B0-----:R-:W-:-:S08]  /*0120*/  ISETP.GE.AND P0, PT, R11, UR7, PT ;  /* 0x000000070b007c0c */ /* 0x001fd0000bf06270 */
[----:B------:R-:W-:Y:S01]  /*0130*/  STS.U8 [UR4], RZ ;  /* 0x000000ffff007988 */ /* 0x000fe20008000004 */
[----:B------:R-:W-:-:S13]  /*0140*/  ISETP.GE.AND P0, PT, R11, UR6, !P0 ;  /* 0x000000060b007c0c */ /* 0x000fda000c706270 */
[----:B------:R0:W-:Y:S01]  /*0150*/  @!P0 STS.U8 [UR4], R0 ;  /* 0x00000000ff008988 */ /* 0x0001e20008000004 */
[----:B------:R-:W-:Y:S05]  /*0160*/  @!P0 BRA `(.L_x_0) ;  /* 0x00000000002c8947 */ /* 0x000fea0003800000 */
[----:B------:R-:W1:Y:S01]  /*0170*/  S2R R10, SR_CTAID.X ;  /* 0x00000000000a7919 */ /* 0x000e620000002500 */
[----:B0-----:R-:W-:Y:S01]  /*0180*/  MOV R0, 0x0 ;  /* 0x0000000000007802 */ /* 0x001fe20000000f00 */
[----:B------:R-:W0:Y:S01]  /*0190*/  LDCU.64 UR4, c[0x4][0x10] ;  /* 0x01000200ff0477ac */ /* 0x000e220008000a00 */
[----:B------:R-:W-:Y:S02]  /*01a0*/  IMAD.MOV.U32 R6, RZ, RZ, R2 ;  /* 0x000000ffff067224 */ /* 0x000fe400078e0002 */
[----:B------:R2:W3:Y:S01]  /*01b0*/  LDC.64 R8, c[0x4][R0] ;  /* 0x0100000000087b82 */ /* 0x0004e20000000a00 */
[----:B------:R-:W-:Y:S02]  /*01c0*/  IMAD.MOV.U32 R7, RZ, RZ, R22 ;  /* 0x000000ffff077224 */ /* 0x000fe400078e0016 */
[----:B0-----:R-:W-:Y:S02]  /*01d0*/  IMAD.U32 R4, RZ, RZ, UR4 ;  /* 0x00000004ff047e24 */ /* 0x001fe4000f8e00ff */
[----:B------:R-:W-:Y:S01]  /*01e0*/  IMAD.U32 R5, RZ, RZ, UR5 ;  /* 0x00000005ff057e24 */ /* 0x000fe2000f8e00ff */
[----:B-1----:R2:W-:Y:S06]  /*01f0*/  STL.64 [R1], R10 ;  /* 0x0000000a01007387 */ /* 0x0025ec0000100a00 */
[----:B------:R-:W-:-:S07]  /*0200*/  LEPC R20, `(.L_x_0) ;  /* 0x000000001014794e */ /* 0x000fce0000000000 */
[----:B--23--:R-:W-:Y:S05]  /*0210*/  CALL.ABS.NOINC R8 ;  /* 0x0000000008007343 */ /* 0x00cfea0003c00000 */
.L_x_0:
[----:B------:R-:W-:Y:S05]  /*0220*/  WARPSYNC.ALL ;  /* 0x0000000000007948 */ /* 0x000fea0003800000 */
[----:B------:R-:W1:Y:S08]  /*0230*/  S2UR UR5, SR_CgaCtaId ;  /* 0x00000000000579c3 */ /* 0x000e700000008800 */
[----:B------:R-:W-:Y:S06]  /*0240*/  BAR.SYNC.DEFER_BLOCKING 0x0 ;  /* 0x0000000000007b1d */ /* 0x000fec0000010000 */
[----:B------:R-:W-:-:S02]  /*0250*/  UMOV UR4, 0x400 ;  /* 0x0000040000047882 */ /* 0x000fc40000000000 */
[----:B-1----:R-:W-:-:S09]  /*0260*/  ULEA UR4, UR5, UR4, 0x18 ;  /* 0x0000000405047291 */ /* 0x002fd2000f8ec0ff */
[----:B0-----:R-:W0:Y:S02]  /*0270*/  LDS.U8 R0, [UR4] ;  /* 0x00000004ff007984 */ /* 0x001e240008000000 */
[----:B0-----:R-:W-:-:S13]  /*0280*/  ISETP.NE.AND P0, PT, R0, RZ, PT ;  /* 0x000000ff0000720c */ /* 0x001fda0003f05270 */
[----:B------:R-:W-:Y:S05]  /*0290*/  @P0 EXIT ;  /* 0x000000000000094d */ /* 0x000fea0003800000 */
[----:B------:R-:W0:Y:S01]  /*02a0*/  LDC R0, c[0x0][0x3dc] ;  /* 0x0000f700ff007b82 */ /* 0x000e220000000800 */
[----:B------:R-:W-:Y:S01]  /*02b0*/  STS [UR4+0x4], RZ ;  /* 0x000004ffff007988 */ /* 0x000fe20008000804 */
[----:B0-----:R-:W-:-:S13]  /*02c0*/  ISETP.GE.AND P0, PT, R0, 0x1, PT ;  /* 0x000000010000780c */ /* 0x001fda0003f06270 */
[----:B------:R-:W-:Y:S05]  /*02d0*/  @!P0 EXIT ;  /* 0x000000000000894d */ /* 0x000fea0003800000 */
[----:B------:R-:W0:Y:S01]  /*02e0*/  LDC R4, c[0x0][0x3b0] ;  /* 0x0000ec00ff047b82 */ /* 0x000e220000000800 */
[----:B------:R-:W1:Y:S01]  /*02f0*/  LDCU UR4, c[0x0][0x3c0] ;  /* 0x00007800ff0477ac */ /* 0x000e620008000800 */
[----:B------:R-:W2:Y:S01]  /*0300*/  S2R R16, SR_CTAID.X ;  /* 0x0000000000107919 */ /* 0x000ea20000002500 */
[----:B-1----:R-:W-:Y:S01]  /*0310*/  IMAD.U32 R5, RZ, RZ, UR4 ;  /* 0x00000004ff057e24 */ /* 0x002fe2000f8e00ff */
[----:B0-----:R-:W0:Y:S08]  /*0320*/  MUFU.RCP R0, R4 ;  /* 0x0000000400007308 */ /* 0x001e300000001000 */
[----:B------:R-:W1:Y:S01]  /*0330*/  FCHK P0, R5, R4 ;  /* 0x0000000405007302 */ /* 0x000e620000000000 */
[----:B0-----:R-:W-:-:S04]  /*0340*/  FFMA R3, R0, -R4, 1 ;  /* 0x3f80000000037423 */ /* 0x001fc80000000804 */
[----:B------:R-:W-:-:S04]  /*0350*/  FFMA R0, R0, R3, R0 ;  /* 0x0000000300007223 */ /* 0x000fc80000000000 */
[----:B------:R-:W-:-:S04]  /*0360*/  FFMA R3, R0, UR4, RZ ;  /* 0x0000000400037c23 */ /* 0x000fc800080000ff */
[----:B------:R-:W-:-:S04]  /*0370*/  FFMA R44, R3, -R4, UR4 ;  /* 0x00000004032c7e23 */ /* 0x000fc80008000804 */
[----:B------:R-:W-:Y:S01]  /*0380*/  FFMA R44, R0, R44, R3 ;  /* 0x0000002c002c7223 */ /* 0x000fe20000000003 */
[----:B-12---:R-:W-:Y:S06]  /*0390*/  @!P0 BRA `(.L_x_1) ;  /* 0x00000000000c8947 */ /* 0x006fec0003800000 */
[----:B------:R-:W-:-:S07]  /*03a0*/  MOV R4, 0x3c0 ;  /* 0x000003c000047802 */ /* 0x000fce0000000f00 */
[----:B------:R-:W-:Y:S05]  /*03b0*/  CALL.REL.NOINC `($__internal_1_$__cuda_sm3x_div_rn_noftz_f32_slowpath) ;  /* 0x0000001400b47944 */ /* 0x000fea0003c00000 */
[----:B------:R-:W-:-:S07]  /*03c0*/  IMAD.MOV.U32 R44, RZ, RZ, R7 ;  /* 0x000000ffff2c7224 */ /* 0x000fce00078e0007 */
.L_x_1:
[----:B------:R-:W0:Y:S02]  /*03d0*/  LDC R5, c[0x0][0x3b4] ;  /* 0x0000ed00ff057b82 */ /* 0x000e240000000800 */
[----:B0-----:R-:W-:-:S05]  /*03e0*/  VIADD R0, R5, 0x1800000 ;  /* 0x0180000005007836 */ /* 0x001fca0000000000 */
[----:B------:R-:W-:-:S04]  /*03f0*/  LOP3.LUT R0, R0, 0x7f800000, RZ, 0xc0, !PT ;  /* 0x7f80000000007812 */ /* 0x000fc800078ec0ff */
[----:B------:R-:W-:-:S13]  /*0400*/  ISETP.GT.U32.AND P0, PT, R0, 0x1ffffff, PT ;  /* 0x01ffffff0000780c */ /* 0x000fda0003f04070 */
[----:B------:R-:W-:Y:S05]  /*0410*/  @P0 BRA `(.L_x_2) ;  /* 0x0000000000180947 */ /* 0x000fea0003800000 */
[----:B------:R-:W0:Y:S01]  /*0420*/  LDCU UR4, c[0x0][0x3b4] ;  /* 0x00007680ff0477ac */ /* 0x000e220008000800 */
[----:B------:R-:W-:Y:S01]  /*0430*/  MOV R8, 0x460 ;  /* 0x0000046000087802 */ /* 0x000fe20000000f00 */
[----:B0-----:R-:W-:-:S07]  /*0440*/  IMAD.U32 R0, RZ, RZ, UR4 ;  /* 0x00000004ff007e24 */ /* 0x001fce000f8e00ff */
[----:B------:R-:W-:Y:S05]  /*0450*/  CALL.REL.NOINC `($__internal_0_$__cuda_sm20_rcp_rn_f32_slowpath) ;  /* 0x0000001000bc7944 */ /* 0x000fea0003c00000 */
[----:B------:R-:W-:Y:S01]  /*0460*/  IMAD.MOV.U32 R40, RZ, RZ, R3 ;  /* 0x000000ffff287224 */ /* 0x000fe200078e0003 */
[----:B------:R-:W-:Y:S06]  /*0470*/  BRA `(.L_x_3) ;  /* 0x0000000000107947 */ /* 0x000fec0003800000 */
.L_x_2:
[----:B------:R-:W0:Y:S02]  /*0480*/  MUFU.RCP R40, R5 ;  /* 0x0000000500287308 */ /* 0x000e240000001000 */
[----:B0-----:R-:W-:-:S04]  /*0490*/  FFMA R0, R40, R5, -1 ;  /* 0xbf80000028007423 */ /* 0x001fc80000000005 */
[----:B------:R-:W-:-:S04]  /*04a0*/  FADD.FTZ R3, -R0, -RZ ;  /* 0x800000ff00037221 */ /* 0x000fc80000010100 */
[----:B------:R-:W-:-:S07]  /*04b0*/  FFMA R40, R40, R3, R40 ;  /* 0x0000000328287223 */ /* 0x000fce0000000028 */
.L_x_3:
[----:B------:R-:W0:Y:S02]  /*04c0*/  LDC R5, c[0x0][0x3b8] ;  /* 0x0000ee00ff057b82 */ /* 0x000e240000000800 */
[----:B0-----:R-:W-:-:S05]  /*04d0*/  VIADD R0, R5, 0x1800000 ;  /* 0x0180000005007836 */ /* 0x001fca0000000000 */
[----:B------:R-:W-:-:S04]  /*04e0*/  LOP3.LUT R0, R0, 0x7f800000, RZ, 0xc0, !PT ;  /* 0x7f80000000007812 */ /* 0x000fc800078ec0ff */
[----:B------:R-:W-:-:S13]  /*04f0*/  ISETP.GT.U32.AND P0, PT, R0, 0x1ffffff, PT ;  /* 0x01ffffff0000780c */ /* 0x000fda0003f04070 */
[----:B------:R-:W-:Y:S05]  /*0500*/  @P0 BRA `(.L_x_4) ;  /* 0x0000000000140947 */ /* 0x000fea0003800000 */
[----:B------:R-:W0:Y:S01]  /*0510*/  LDC R0, c[0x0][0x3b8] ;  /* 0x0000ee00ff007b82 */ /* 0x000e220000000800 */
[----:B------:R-:W-:-:S07]  /*0520*/  MOV R8, 0x540 ;  /* 0x0000054000087802 */ /* 0x000fce0000000f00 */
[----:B0-----:R-:W-:Y:S05]  /*0530*/  CALL.REL.NOINC `($__internal_0_$__cuda_sm20_rcp_rn_f32_slowpath) ;  /* 0x0000001000847944 */ /* 0x001fea0003c00000 */
[----:B------:R-:W-:Y:S01]  /*0540*/  IMAD.MOV.U32 R42, RZ, RZ, R3 ;  /* 0x000000ffff2a7224 */ /* 0x000fe200078e0003 */
[----:B------:R-:W-:Y:S06]  /*0550*/  BRA `(.L_x_5) ;  /* 0x0000000000107947 */ /* 0x000fec0003800000 */
.L_x_4:
[----:B------:R-:W0:Y:S02]  /*0560*/  MUFU.RCP R42, R5 ;  /* 0x00000005002a7308 */ /* 0x000e240000001000 */
[----:B0-----:R-:W-:-:S04]  /*0570*/  FFMA R0, R42, R5, -1 ;  /* 0xbf8000002a007423 */ /* 0x001fc80000000005 */
[----:B------:R-:W-:-:S04]  /*0580*/  FADD.FTZ R3, -R0, -RZ ;  /* 0x800000ff00037221 */ /* 0x000fc80000010100 */
[----:B------:R-:W-:-:S07]  /*0590*/  FFMA R42, R42, R3, R42 ;  /* 0x000000032a2a7223 */ /* 0x000fce000000002a */
.L_x_5:
        /* <DEDUP_REMOVED lines=10> */
.L_x_6:
[----:B------:R-:W0:Y:S02]  /*0640*/  MUFU.RCP R26, R5 ;  /* 0x00000005001a7308 */ /* 0x000e240000001000 */
[----:B0-----:R-:W-:-:S04]  /*0650*/  FFMA R0, R26, R5, -1 ;  /* 0xbf8000001a007423 */ /* 0x001fc80000000005 */
[----:B------:R-:W-:-:S04]  /*0660*/  FADD.FTZ R3, -R0, -RZ ;  /* 0x800000ff00037221 */ /* 0x000fc80000010100 */
[----:B------:R-:W-:-:S07]  /*0670*/  FFMA R26, R26, R3, R26 ;  /* 0x000000031a1a7223 */ /* 0x000fce000000001a */
.L_x_7:
[----:B------:R-:W0:Y:S01]  /*0680*/  S2UR UR7, SR_CgaCtaId ;  /* 0x00000000000779c3 */ /* 0x000e220000008800 */
[----:B------:R-:W1:Y:S01]  /*0690*/  LDCU UR38, c[0x0][0x380] ;  /* 0x00007000ff2677ac */ /* 0x000e620008000800 */
[----:B------:R-:W2:Y:S01]  /*06a0*/  F2F.F64.F32 R44, R44 ;  /* 0x0000002c002c7310 */ /* 0x000ea20000201800 */
[C---:B------:R-:W-:Y:S01]  /*06b0*/  VIADD R27, R23.reuse, 0xffffffff ;  /* 0xffffffff171b7836 */ /* 0x040fe20000000000 */
[----:B------:R-:W-:Y:S01]  /*06c0*/  UMOV UR6, 0x400 ;  /* 0x0000040000067882 */ /* 0x000fe20000000000 */
[----:B------:R-:W-:Y:S01]  /*06d0*/  VIADD R28, R23, 0x1 ;  /* 0x00000001171c7836 */ /* 0x000fe20000000000 */
[----:B------:R-:W-:Y:S01]  /*06e0*/  UIADD3 UR4, UPT, UPT, UR6, 0x8, URZ ;  /* 0x0000000806047890 */ /* 0x000fe2000fffe0ff */
[C---:B------:R-:W-:Y:S01]  /*06f0*/  VIADD R29, R24.reuse, 0xffffffff ;  /* 0xffffffff181d7836 */ /* 0x040fe20000000000 */
[----:B------:R-:W-:Y:S02]  /*0700*/  UIADD3 UR5, UPT, UPT, UR6, 0x408, URZ ;  /* 0x0000040806057890 */ /* 0x000fe4000fffe0ff */
[----:B------:R-:W3:Y:S01]  /*0710*/  F2F.F64.F32 R42, R42 ;  /* 0x0000002a002a7310 */ /* 0x000ee20000201800 */
[----:B------:R-:W-:Y:S01]  /*0720*/  UIADD3 UR6, UPT, UPT, UR6, 0x808, URZ ;  /* 0x0000080806067890 */ /* 0x000fe2000fffe0ff */
[----:B------:R-:W-:Y:S01]  /*0730*/  VIADD R30, R24, 0x1 ;  /* 0x00000001181e7836 */ /* 0x000fe20000000000 */
[----:B------:R-:W4:Y:S05]  /*0740*/  LDCU.64 UR36, c[0x0][0x358] ;  /* 0x00006b00ff2477ac */ /* 0x000f2a0008000a00 */
[----:B------:R-:W2:Y:S01]  /*0750*/  F2F.F64.F32 R40, R40 ;  /* 0x0000002800287310 */ /* 0x000ea20000201800 */
[----:B-1----:R-:W-:-:S04]  /*0760*/  UIADD3 UR38, UPT, UPT, -UR38, URZ, URZ ;  /* 0x000000ff26267290 */ /* 0x002fc8000fffe1ff */
[----:B------:R-:W-:Y:S02]  /*0770*/  ULEA UR39, UR38, 0x10, 0x1 ;  /* 0x0000001026277891 */ /* 0x000fe4000f8e08ff */
[----:B0-----:R-:W-:Y:S02]  /*0780*/  ULEA UR5, UR7, UR5, 0x18 ;  /* 0x0000000507057291 */ /* 0x001fe4000f8ec0ff */
[----:B------:R-:W-:Y:S02]  /*0790*/  ULEA UR6, UR7, UR6, 0x18 ;  /* 0x0000000607067291 */ /* 0x000fe4000f8ec0ff */
[----:B------:R-:W-:Y:S02]  /*07a0*/  ULEA UR4, UR7, UR4, 0x18 ;  /* 0x0000000407047291 */ /* 0x000fe4000f8ec0ff */
[C---:B------:R-:W-:Y:S02]  /*07b0*/  LEA R33, R23.reuse, UR5, 0x6 ;  /* 0x0000000517217c11 */ /* 0x040fe4000f8e30ff */
[----:B------:R-:W-:-:S02]  /*07c0*/  LEA R3, R23, UR6, 0x6 ;  /* 0x0000000617037c11 */ /* 0x000fc4000f8e30ff */
[----:B------:R-:W-:Y:S01]  /*07d0*/  LEA R31, R23, UR4, 0x6 ;  /* 0x00000004171f7c11 */ /* 0x000fe2000f8e30ff */
[C---:B------:R-:W-:Y:S01]  /*07e0*/  IMAD R33, R24.reuse, 0x4, R33 ;  /* 0x0000000418217824 */ /* 0x040fe200078e0221 */
[C---:B------:R-:W-:Y:S01]  /*07f0*/  LEA R32, R24.reuse, UR4, 0x2 ;  /* 0x0000000418207c11 */ /* 0x040fe2000f8e10ff */
[C---:B------:R-:W-:Y:S02]  /*0800*/  IMAD R34, R24.reuse, 0x4, R3 ;  /* 0x0000000418227824 */ /* 0x040fe400078e0203 */
[----:B--234-:R-:W-:-:S07]  /*0810*/  IMAD R35, R24, 0x4, R31 ;  /* 0x0000000418237824 */ /* 0x01cfce00078e021f */
.L_x_18:
[----:B------:R-:W-:-:S13]  /*0820*/  ISETP.NE.AND P0, PT, R25, RZ, PT ;  /* 0x000000ff1900720c */ /* 0x000fda0003f05270 */
[----:B------:R-:W-:Y:S05]  /*0830*/  @P0 BRA `(.L_x_8) ;  /* 0x00000000008c0947 */ /* 0x000fea0003800000 */
[----:B------:R-:W0:Y:S01]  /*0840*/  S2R R3, SR_LANEID ;  /* 0x0000000000037919 */ /* 0x000e220000000000 */
[----:B------:R-:W-:Y:S01]  /*0850*/  VOTEU.ANY UR4, UPT, PT ;  /* 0x0000000000047886 */ /* 0x000fe200038e0100 */
[----:B------:R-:W1:Y:S01]  /*0860*/  LDC.64 R4, c[0x4][0x8] ;  /* 0x01000200ff047b82 */ /* 0x000e620000000a00 */
[----:B------:R-:W0:Y:S07]  /*0870*/  FLO.U32 R6, UR4 ;  /* 0x0000000400067d00 */ /* 0x000e2e00080e0000 */
[----:B------:R-:W2:Y:S01]  /*0880*/  S2UR UR5, SR_CgaCtaId ;  /* 0x00000000000579c3 */ /* 0x000ea20000008800 */
[----:B------:R-:W3:Y:S01]  /*0890*/  POPC R0, UR4 ;  /* 0x0000000400007d09 */ /* 0x000ee20008000000 */
[----:B------:R-:W-:Y:S01]  /*08a0*/  MOV R8, 0x0 ;  /* 0x0000000000087802 */ /* 0x000fe20000000f00 */
[----:B------:R-:W4:Y:S01]  /*08b0*/  LDCU.64 UR6, c[0x4][0x18] ;  /* 0x01000300ff0677ac */ /* 0x000f220008000a00 */
[----:B0-----:R-:W-:Y:S01]  /*08c0*/  ISETP.EQ.U32.AND P0, PT, R6, R3, PT ;  /* 0x000000030600720c */ /* 0x001fe20003f02070 */
[----:B---3--:R-:W-:-:S12]  /*08d0*/  IMAD R3, R0, 0xa, RZ ;  /* 0x0000000a00037824 */ /* 0x008fd800078e02ff */
[----:B-1----:R4:W3:Y:S01]  /*08e0*/  @P0 ATOMG.E.ADD.STRONG.GPU PT, R3, desc[UR36][R4.64], R3 ;  /* 0x80000003040309a8 */ /* 0x0028e200081ef124 */
[----:B------:R-:W0:Y:S01]  /*08f0*/  LDC.64 R8, c[0x4][R8] ;  /* 0x0100000008087b82 */ /* 0x000e220000000a00 */
[----:B------:R-:W-:Y:S01]  /*0900*/  IMAD.MOV.U32 R7, RZ, RZ, R22 ;  /* 0x000000ffff077224 */ /* 0x000fe200078e0016 */
[----:B------:R-:W1:Y:S01]  /*0910*/  S2R R0, SR_LTMASK ;  /* 0x0000000000007919 */ /* 0x000e620000003900 */
[----:B----4-:R-:W-:Y:S02]  /*0920*/  IMAD.U32 R4, RZ, RZ, UR6 ;  /* 0x00000006ff047e24 */ /* 0x010fe4000f8e00ff */
[----:B------:R-:W-:Y:S01]  /*0930*/  IMAD.U32 R5, RZ, RZ, UR7 ;  /* 0x00000007ff057e24 */ /* 0x000fe2000f8e00ff */
[----:B-1----:R-:W-:Y:S01]  /*0940*/  LOP3.LUT R0, R0, UR4, RZ, 0xc0, !PT ;  /* 0x0000000400007c12 */ /* 0x002fe2000f8ec0ff */
[----:B------:R-:W-:Y:S02]  /*0950*/  UMOV UR4, 0x400 ;  /* 0x0000040000047882 */ /* 0x000fe40000000000 */
[----:B--2---:R-:W-:-:S03]  /*0960*/  ULEA UR4, UR5, UR4, 0x18 ;  /* 0x0000000405047291 */ /* 0x004fc6000f8ec0ff */
[----:B------:R-:W1:Y:S01]  /*0970*/  POPC R0, R0 ;  /* 0x0000000000007309 */ /* 0x000e620000000000 */
[----:B---3--:R2:W1:Y:S02]  /*0980*/  SHFL.IDX PT, R17, R3, R6, 0x1f ;  /* 0x00001f0603117589 */ /* 0x00846400000e0000 */
[----:B--2---:R-:W-:Y:S02]  /*0990*/  IMAD.MOV.U32 R6, RZ, RZ, R2 ;  /* 0x000000ffff067224 */ /* 0x004fe400078e0002 */
[----:B-1----:R-:W-:-:S05]  /*09a0*/  IMAD R17, R0, 0xa, R17 ;  /* 0x0000000a00117824 */ /* 0x002fca00078e0211 */
[----:B------:R1:W-:Y:S04]  /*09b0*/  STS [UR4+0x4], R17 ;  /* 0x00000411ff007988 */ /* 0x0003e80008000804 */
[----:B0-----:R1:W-:Y:S02]  /*09c0*/  STL.64 [R1], R16 ;  /* 0x0000001001007387 */ /* 0x0013e40000100a00 */
[----:B------:R-:W-:-:S07]  /*09d0*/  LEPC R20, `(.L_x_9) ;  /* 0x000000001014794e */ /* 0x000fce0000000000 */
[----:B-1----:R-:W-:Y:S05]  /*09e0*/  CALL.ABS.NOINC R8 ;  /* 0x0000000008007343 */ /* 0x002fea0003c00000 */
.L_x_9:
[----:B------:R-:W0:Y:S01]  /*09f0*/  S2UR UR5, SR_CgaCtaId ;  /* 0x00000000000579c3 */ /* 0x000e220000008800 */
[----:B------:R-:W-:Y:S02]  /*0a00*/  UMOV UR4, 0x400 ;  /* 0x0000040000047882 */ /* 0x000fe40000000000 */
[----:B0-----:R-:W-:Y:S01]  /*0a10*/  ULEA UR4, UR5, UR4, 0x18 ;  /* 0x0000000405047291 */ /* 0x001fe2000f8ec0ff */
[----:B------:R-:W0:Y:S08]  /*0a20*/  LDCU UR5, c[0x0][0x3dc] ;  /* 0x00007b80ff0577ac */ /* 0x000e300008000800 */
[----:B------:R-:W0:Y:S02]  /*0a30*/  LDS R0, [UR4+0x4] ;  /* 0x00000404ff007984 */ /* 0x000e240008000800 */
[----:B0-----:R-:W-:Y:S01]  /*0a40*/  ISETP.GE.AND P0, PT, R0, UR5, PT ;  /* 0x0000000500007c0c */ /* 0x001fe2000bf06270 */
[----:B------:R-:W-:-:S12]  /*0a50*/  IMAD.MOV.U32 R0, RZ, RZ, 0x1 ;  /* 0x00000001ff007424 */ /* 0x000fd800078e00ff */
[----:B------:R0:W-:Y:S02]  /*0a60*/  @P0 STS.U8 [UR4], R0 ;  /* 0x00000000ff000988 */ /* 0x0001e40008000004 */
.L_x_8:
        /* <DEDUP_REMOVED lines=8> */
[----:B------:R-:W0:Y:S01]  /*0af0*/  LDS R38, [UR4+0x4] ;  /* 0x00000404ff267984 */ /* 0x000e220008000800 */
[----:B------:R-:W0:Y:S02]  /*0b00*/  LDC R37, c[0x0][0x3dc] ;  /* 0x0000f700ff257b82 */ /* 0x000e240000000800 */
[----:B0-----:R-:W-:-:S13]  /*0b10*/  ISETP.GE.AND P0, PT, R38, R37, PT ;  /* 0x000000252600720c */ /* 0x001fda0003f06270 */
[----:B------:R-:W-:Y:S05]  /*0b20*/  @P0 BRA `(.L_x_10) ;  /* 0x0000000800f80947 */ /* 0x000fea0003800000 */
[----:B------:R-:W-:-:S07]  /*0b30*/  VIADDMNMX R37, R38, 0xa, R37, PT ;  /* 0x0000000a26257846 */ /* 0x000fce0003800125 */
.L_x_17:
[----:B------:R-:W0:Y:S01]  /*0b40*/  LDCU.64 UR40, c[0x0][0x3d0] ;  /* 0x00007a00ff2877ac */ /* 0x000e220008000a00 */
[----:B------:R-:W-:Y:S01]  /*0b50*/  BSSY.RECONVERGENT B6, `(.L_x_11) ;  /* 0x0000045000067945 */ /* 0x000fe20003800200 */
[----:B0-----:R-:W0:Y:S01]  /*0b60*/  I2F.U32.RP R0, UR40 ;  /* 0x0000002800007d06 */ /* 0x001e220008209000 */
[----:B------:R-:W-:-:S07]  /*0b70*/  ISETP.NE.U32.AND P2, PT, RZ, UR40, PT ;  /* 0x00000028ff007c0c */ /* 0x000fce000bf45070 */
[----:B------:R-:W1:Y:S08]  /*0b80*/  I2F.U32.RP R6, UR41 ;  /* 0x0000002900067d06 */ /* 0x000e700008209000 */
[----:B0-----:R-:W0:Y:S08]  /*0b90*/  MUFU.RCP R0, R0 ;  /* 0x0000000000007308 */ /* 0x001e300000001000 */
[----:B-1----:R-:W-:Y:S01]  /*0ba0*/  MUFU.RCP R6, R6 ;  /* 0x0000000600067308 */ /* 0x002fe20000001000 */
[----:B0-----:R-:W-:-:S07]  /*0bb0*/  VIADD R4, R0, 0xffffffe ;  /* 0x0ffffffe00047836 */ /* 0x001fce0000000000 */
[----:B------:R0:W1:Y:S02]  /*0bc0*/  F2I.FTZ.U32.TRUNC.NTZ R5, R4 ;  /* 0x0000000400057305 */ /* 0x000064000021f000 */
[----:B0-----:R-:W-:Y:S02]  /*0bd0*/  IMAD.MOV.U32 R4, RZ, RZ, RZ ;  /* 0x000000ffff047224 */ /* 0x001fe400078e00ff */
[----:B-1----:R-:W-:-:S04]  /*0be0*/  IMAD.MOV R3, RZ, RZ, -R5 ;  /* 0x000000ffff037224 */ /* 0x002fc800078e0a05 */
[----:B------:R-:W-:-:S04]  /*0bf0*/  IMAD R3, R3, UR40, RZ ;  /* 0x0000002803037c24 */ /* 0x000fc8000f8e02ff */
[----:B------:R-:W-:-:S04]  /*0c00*/  IMAD.HI.U32 R5, R5, R3, R4 ;  /* 0x0000000305057227 */ /* 0x000fc800078e0004 */
[----:B------:R-:W-:Y:S02]  /*0c10*/  VIADD R4, R6, 0xffffffe ;  /* 0x0ffffffe06047836 */ /* 0x000fe40000000000 */
[----:B------:R-:W-:-:S05]  /*0c20*/  IMAD.HI.U32 R3, R5, R38, RZ ;  /* 0x0000002605037227 */ /* 0x000fca00078e00ff */
[----:B------:R-:W-:-:S05]  /*0c30*/  IADD3 R5, PT, PT, -R3, RZ, RZ ;  /* 0x000000ff03057210 */ /* 0x000fca0007ffe1ff */
[----:B------:R-:W-:Y:S02]  /*0c40*/  IMAD R0, R5, UR40, R38 ;  /* 0x0000002805007c24 */ /* 0x000fe4000f8e0226 */
[----:B------:R0:W1:Y:S03]  /*0c50*/  F2I.FTZ.U32.TRUNC.NTZ R5, R4 ;  /* 0x0000000400057305 */ /* 0x000066000021f000 */
[----:B------:R-:W-:Y:S01]  /*0c60*/  ISETP.GE.U32.AND P0, PT, R0, UR40, PT ;  /* 0x0000002800007c0c */ /* 0x000fe2000bf06070 */
[----:B0-----:R-:W-:Y:S02]  /*0c70*/  IMAD.MOV.U32 R4, RZ, RZ, RZ ;  /* 0x000000ffff047224 */ /* 0x001fe400078e00ff */
[----:B-1----:R-:W-:-:S10]  /*0c80*/  IMAD.MOV R7, RZ, RZ, -R5 ;  /* 0x000000ffff077224 */ /* 0x002fd400078e0a05 */
[----:B------:R-:W-:Y:S02]  /*0c90*/  @P0 VIADD R0, R0, -UR40 ;  /* 0x8000002800000c36 */ /* 0x000fe40008000000 */
[----:B------:R-:W-:Y:S02]  /*0ca0*/  @P0 VIADD R3, R3, 0x1 ;  /* 0x0000000103030836 */ /* 0x000fe40000000000 */
[----:B------:R-:W-:Y:S01]  /*0cb0*/  IMAD R7, R7, UR41, RZ ;  /* 0x0000002907077c24 */ /* 0x000fe2000f8e02ff */
[----:B------:R-:W-:-:S03]  /*0cc0*/  ISETP.GE.U32.AND P1, PT, R0, UR40, PT ;  /* 0x0000002800007c0c */ /* 0x000fc6000bf26070 */
[----:B------:R-:W-:-:S10]  /*0cd0*/  IMAD.HI.U32 R0, R5, R7, R4 ;  /* 0x0000000705007227 */ /* 0x000fd400078e0004 */
[----:B------:R-:W-:Y:S01]  /*0ce0*/  @P1 VIADD R3, R3, 0x1 ;  /* 0x0000000103031836 */ /* 0x000fe20000000000 */
[----:B------:R-:W-:Y:S02]  /*0cf0*/  @!P2 LOP3.LUT R3, RZ, UR40, RZ, 0x33, !PT ;  /* 0x00000028ff03ac12 */ /* 0x000fe4000f8e33ff */
[----:B------:R-:W-:Y:S02]  /*0d00*/  ISETP.NE.AND P2, PT, R25, RZ, PT ;  /* 0x000000ff1900720c */ /* 0x000fe40003f45270 */
[----:B------:R-:W-:Y:S01]  /*0d10*/  ISETP.NE.U32.AND P1, PT, RZ, UR41, PT ;  /* 0x00000029ff007c0c */ /* 0x000fe2000bf25070 */
[----:B------:R-:W-:-:S04]  /*0d20*/  IMAD.HI.U32 R0, R0, R3, RZ ;  /* 0x0000000300007227 */ /* 0x000fc800078e00ff */
[----:B------:R-:W-:Y:S02]  /*0d30*/  IMAD.MOV R0, RZ, RZ, -R0 ;  /* 0x000000ffff007224 */ /* 0x000fe400078e0a00 */
[--C-:B------:R-:W-:Y:S02]  /*0d40*/  IMAD.MOV R17, RZ, RZ, -R3.reuse ;  /* 0x000000ffff117224 */ /* 0x100fe400078e0a03 */
[----:B------:R-:W-:Y:S02]  /*0d50*/  IMAD R18, R0, UR41, R3 ;  /* 0x0000002900127c24 */ /* 0x000fe4000f8e0203 */
[----:B------:R-:W-:-:S03]  /*0d60*/  IMAD R17, R17, UR40, R38 ;  /* 0x0000002811117c24 */ /* 0x000fc6000f8e0226 */
[----:B------:R-:W-:-:S13]  /*0d70*/  ISETP.GE.U32.AND P0, PT, R18, UR41, PT ;  /* 0x0000002912007c0c */ /* 0x000fda000bf06070 */
[----:B------:R-:W-:-:S05]  /*0d80*/  @P0 VIADD R18, R18, -UR41 ;  /* 0x8000002912120c36 */ /* 0x000fca0008000000 */
[----:B------:R-:W-:-:S13]  /*0d90*/  ISETP.GE.U32.AND P0, PT, R18, UR41, PT ;  /* 0x0000002912007c0c */ /* 0x000fda000bf06070 */
[----:B------:R-:W-:Y:S01]  /*0da0*/  @P0 VIADD R18, R18, -UR41 ;  /* 0x8000002912120c36 */ /* 0x000fe20008000000 */
[----:B------:R-:W-:Y:S01]  /*0db0*/  @!P1 LOP3.LUT R18, RZ, UR41, RZ, 0x33, !PT ;  /* 0x00000029ff129c12 */ /* 0x000fe2000f8e33ff */
[----:B------:R-:W-:Y:S06]  /*0dc0*/  @P2 BRA `(.L_x_12) ;  /* 0x0000000000742947 */ /* 0x000fec0003800000 */
[----:B------:R-:W-:Y:S01]  /*0dd0*/  UIMAD UR4, UR40, UR41, URZ ;  /* 0x00000029280472a4 */ /* 0x000fe2000f8e02ff */
[----:B------:R-:W-:Y:S01]  /*0de0*/  MOV R8, 0x0 ;  /* 0x0000000000087802 */ /* 0x000fe20000000f00 */
[----:B------:R-:W-:Y:S01]  /*0df0*/  IMAD.MOV.U32 R6, RZ, RZ, R2 ;  /* 0x000000ffff067224 */ /* 0x000fe200078e0002 */
[----:B------:R-:W-:-:S03]  /*0e00*/  MOV R7, R22 ;  /* 0x0000001600077202 */ /* 0x000fc60000000f00 */
[----:B------:R-:W-:Y:S01]  /*0e10*/  IMAD R3, RZ, RZ, -UR4 ;  /* 0x80000004ff037e24 */ /* 0x000fe2000f8e02ff */
[----:B------:R-:W-:Y:S01]  /*0e20*/  ISETP.NE.U32.AND P2, PT, RZ, UR4, PT ;  /* 0x00000004ff007c0c */ /* 0x000fe2000bf45070 */
[----:B------:R-:W0:Y:S01]  /*0e30*/  LDC.64 R8, c[0x4][R8] ;  /* 0x0100000008087b82 */ /* 0x000e220000000a00 */
[----:B------:R-:W1:Y:S08]  /*0e40*/  I2F.U32.RP R0, UR4 ;  /* 0x0000000400007d06 */ /* 0x000e700008209000 */
[----:B-1----:R-:W1:Y:S02]  /*0e50*/  MUFU.RCP R0, R0 ;  /* 0x0000000000007308 */ /* 0x002e640000001000 */
[----:B-1----:R-:W-:-:S06]  /*0e60*/  VIADD R4, R0, 0xffffffe ;  /* 0x0ffffffe00047836 */ /* 0x002fcc0000000000 */
[----:B------:R1:W2:Y:S02]  /*0e70*/  F2I.FTZ.U32.TRUNC.NTZ R5, R4 ;  /* 0x0000000400057305 */ /* 0x0002a4000021f000 */
[----:B-1----:R-:W-:Y:S02]  /*0e80*/  IMAD.MOV.U32 R4, RZ, RZ, RZ ;  /* 0x000000ffff047224 */ /* 0x002fe400078e00ff */
[----:B--2---:R-:W-:-:S04]  /*0e90*/  IMAD R3, R3, R5, RZ ;  /* 0x0000000503037224 */ /* 0x004fc800078e02ff */
[----:B------:R-:W-:-:S06]  /*0ea0*/  IMAD.HI.U32 R5, R5, R3, R4 ;  /* 0x0000000305057227 */ /* 0x000fcc00078e0004 */
[----:B------:R-:W-:-:S04]  /*0eb0*/  IMAD.HI.U32 R19, R5, R38, RZ ;  /* 0x0000002605137227 */ /* 0x000fc800078e00ff */
[----:B------:R-:W-:-:S04]  /*0ec0*/  IMAD.MOV R3, RZ, RZ, -R19 ;  /* 0x000000ffff037224 */ /* 0x000fc800078e0a13 */
[----:B------:R-:W-:-:S05]  /*0ed0*/  IMAD R3, R3, UR4, R38 ;  /* 0x0000000403037c24 */ /* 0x000fca000f8e0226 */
[----:B------:R-:W-:-:S13]  /*0ee0*/  ISETP.GE.U32.AND P0, PT, R3, UR4, PT ;  /* 0x0000000403007c0c */ /* 0x000fda000bf06070 */
[----:B------:R-:W-:Y:S02]  /*0ef0*/  @P0 VIADD R3, R3, -UR4 ;  /* 0x8000000403030c36 */ /* 0x000fe40008000000 */
[----:B------:R-:W-:-:S03]  /*0f00*/  @P0 VIADD R19, R19, 0x1 ;  /* 0x0000000113130836 */ /* 0x000fc60000000000 */
[----:B------:R-:W-:-:S13]  /*0f10*/  ISETP.GE.U32.AND P1, PT, R3, UR4, PT ;  /* 0x0000000403007c0c */ /* 0x000fda000bf26070 */
[----:B------:R-:W-:Y:S01]  /*0f20*/  @P1 VIADD R19, R19, 0x1 ;  /* 0x0000000113131836 */ /* 0x000fe20000000000 */
[----:B------:R-:W-:Y:S01]  /*0f30*/  @!P2 LOP3.LUT R19, RZ, UR4, RZ, 0x33, !PT ;  /* 0x00000004ff13ac12 */ /* 0x000fe2000f8e33ff */
[----:B------:R-:W1:Y:S04]  /*0f40*/  LDCU.64 UR4, c[0x4][0x20] ;  /* 0x01000400ff0477ac */ /* 0x000e680008000a00 */
[----:B------:R2:W-:Y:S01]  /*0f50*/  STL.128 [R1], R16 ;  /* 0x0000001001007387 */ /* 0x0005e20000100c00 */
[----:B-1----:R-:W-:Y:S02]  /*0f60*/  IMAD.U32 R4, RZ, RZ, UR4 ;  /* 0x00000004ff047e24 */ /* 0x002fe4000f8e00ff */
[----:B0-2---:R-:W-:-:S07]  /*0f70*/  IMAD.U32 R5, RZ, RZ, UR5 ;  /* 0x00000005ff057e24 */ /* 0x005fce000f8e00ff */
[----:B------:R-:W-:-:S07]  /*0f80*/  LEPC R20, `(.L_x_12) ;  /* 0x000000001014794e */ /* 0x000fce0000000000 */
[----:B------:R-:W-:Y:S05]  /*0f90*/  CALL.ABS.NOINC R8 ;  /* 0x0000000008007343 */ /* 0x000fea0003c00000 */
.L_x_12:
[----:B------:R-:W-:Y:S05]  /*0fa0*/  BSYNC.RECONVERGENT B6 ;  /* 0x0000000000067941 */ /* 0x000fea0003800200 */
.L_x_11:
[----:B------:R-:W0:Y:S08]  /*0fb0*/  LDC.64 R6, c[0x0][0x3a8] ;  /* 0x0000ea00ff067b82 */ /* 0x000e300000000a00 */
[----:B------:R-:W1:Y:S08]  /*0fc0*/  LDC.64 R4, c[0x0][0x3a0] ;  /* 0x0000e800ff047b82 */ /* 0x000e700000000a00 */
[----:B------:R-:W2:Y:S01]  /*0fd0*/  LDC R0, c[0x0][0x380] ;  /* 0x0000e000ff007b82 */ /* 0x000ea20000000800 */
[----:B0-----:R-:W-:-:S02]  /*0fe0*/  IMAD R18, R18, UR39, -R7 ;  /* 0x0000002712127c24 */ /* 0x001fc4000f8e0a07 */
[----:B------:R-:W-:Y:S02]  /*0ff0*/  IMAD R17, R17, UR39, -R6 ;  /* 0x0000002711117c24 */ /* 0x000fe4000f8e0a06 */
[----:B------:R-:W-:Y:S02]  /*1000*/  IMAD.IADD R3, R18, 0x1, R23 ;  /* 0x0000000112037824 */ /* 0x000fe400078e0217 */
[----:B------:R-:W-:-:S03]  /*1010*/  IMAD.IADD R11, R17, 0x1, R24 ;  /* 0x00000001110b7824 */ /* 0x000fc600078e0218 */
[----:B-1----:R-:W-:Y:S02]  /*1020*/  ISETP.GE.AND P0, PT, R3, R5, PT ;  /* 0x000000050300720c */ /* 0x002fe40003f06270 */
[-C--:B------:R-:W-:Y:S02]  /*1030*/  ISETP.GE.AND P1, PT, R11, R4.reuse, PT ;  /* 0x000000040b00720c */ /* 0x080fe40003f26270 */
[C---:B------:R-:W-:Y:S01]  /*1040*/  ISETP.LT.OR P0, PT, R3.reuse, RZ, P0 ;  /* 0x000000ff0300720c */ /* 0x040fe20000701670 */
[----:B------:R-:W-:Y:S01]  /*1050*/  IMAD R3, R3, R4, R11 ;  /* 0x0000000403037224 */ /* 0x000fe200078e020b */
[----:B------:R-:W-:-:S04]  /*1060*/  ISETP.LT.OR P1, PT, R11, RZ, P1 ;  /* 0x000000ff0b00720c */ /* 0x000fc80000f21670 */
[----:B------:R-:W-:-:S13]  /*1070*/  PLOP3.LUT P0, PT, P0, P1, PT, 0xf8, 0x8f ;  /* 0x00000000008f781c */ /* 0x000fda0000703f70 */
[----:B------:R-:W0:Y:S08]  /*1080*/  @!P0 LDC.64 R8, c[0x0][0x390] ;  /* 0x0000e400ff088b82 */ /* 0x000e300000000a00 */
[----:B------:R-:W1:Y:S01]  /*1090*/  @!P0 LDC.64 R6, c[0x0][0x388] ;  /* 0x0000e200ff068b82 */ /* 0x000e620000000a00 */
[----:B0-----:R-:W-:-:S06]  /*10a0*/  @!P0 IMAD.WIDE R8, R3, 0x4, R8 ;  /* 0x0000000403088825 */ /* 0x001fcc00078e0208 */
[----:B------:R-:W3:Y:S01]  /*10b0*/  @!P0 LDG.E R8, desc[UR36][R8.64] ;  /* 0x0000002408088981 */ /* 0x000ee2000c1e1900 */
[----:B-1----:R-:W-:-:S06]  /*10c0*/  @!P0 IMAD.WIDE R6, R3, 0x4, R6 ;  /* 0x0000000403068825 */ /* 0x002fcc00078e0206 */
[----:B------:R-:W4:Y:S01]  /*10d0*/  @!P0 LDG.E R6, desc[UR36][R6.64] ;  /* 0x0000002406068981 */ /* 0x000f22000c1e1900 */
[----:B------:R-:W-:Y:S05]  /*10e0*/  WARPSYNC.ALL ;  /* 0x0000000000007948 */ /* 0x000fea0003800000 */
[----:B---3--:R0:W-:Y:S04]  /*10f0*/  @!P0 STS [R35], R8 ;  /* 0x0000000823008388 */ /* 0x0081e80000000800 */
[----:B----4-:R0:W-:Y:S01]  /*1100*/  @!P0 STS [R33], R6 ;  /* 0x0000000621008388 */ /* 0x0101e20000000800 */
[----:B------:R-:W-:Y:S01]  /*1110*/  BAR.SYNC.DEFER_BLOCKING 0x0 ;  /* 0x0000000000007b1d */ /* 0x000fe20000010000 */
[----:B--2---:R-:W-:-:S13]  /*1120*/  ISETP.GE.AND P0, PT, R0, 0x1, PT ;  /* 0x000000010000780c */ /* 0x004fda0003f06270 */
[----:B0-----:R-:W-:Y:S05]  /*1130*/  @!P0 BRA `(.L_x_13) ;  /* 0x0000000400408947 */ /* 0x001fea0003800000 */
[--C-:B------:R-:W-:Y:S01]  /*1140*/  IMAD.MOV R7, RZ, RZ, -R18.reuse ;  /* 0x000000ffff077224 */ /* 0x100fe200078e0a12 */
[----:B------:R-:W-:Y:S01]  /*1150*/  SHF.R.S32.HI R0, RZ, 0x1f, R18 ;  /* 0x0000001fff007819 */ /* 0x000fe20000011412 */
[----:B------:R-:W-:Y:S01]  /*1160*/  VIADD R6, R18, 0xf ;  /* 0x0000000f12067836 */ /* 0x000fe20000000000 */
[----:B------:R-:W-:Y:S01]  /*1170*/  LOP3.LUT R18, RZ, R18, RZ, 0x33, !PT ;  /* 0x00000012ff127212 */ /* 0x000fe200078e33ff */
[----:B------:R-:W-:Y:S01]  /*1180*/  IMAD.MOV R11, RZ, RZ, -R17 ;  /* 0x000000ffff0b7224 */ /* 0x000fe200078e0a11 */
[----:B------:R-:W-:Y:S01]  /*1190*/  LOP3.LUT R0, R0, R7, RZ, 0xc0, !PT ;  /* 0x0000000700007212 */ /* 0x000fe200078ec0ff */
[----:B------:R-:W-:Y:S01]  /*11a0*/  VIADD R7, R17, 0xf ;  /* 0x0000000f11077836 */ /* 0x000fe20000000000 */
[----:B------:R-:W-:Y:S01]  /*11b0*/  LOP3.LUT R9, RZ, R17, RZ, 0x33, !PT ;  /* 0x00000011ff097212 */ /* 0x000fe200078e33ff */
[----:B------:R-:W-:Y:S01]  /*11c0*/  IMAD.IADD R13, R18, 0x1, R5 ;  /* 0x00000001120d7824 */ /* 0x000fe200078e0205 */
[----:B------:R-:W-:Y:S01]  /*11d0*/  ISETP.GE.AND P0, PT, R6, R5, PT ;  /* 0x000000050600720c */ /* 0x000fe20003f06270 */
[----:B------:R-:W-:Y:S01]  /*11e0*/  UMOV UR5, 0xffffffff ;  /* 0xffffffff00057882 */ /* 0x000fe20000000000 */
[----:B------:R-:W-:Y:S01]  /*11f0*/  SHF.R.S32.HI R12, RZ, 0x1f, R17 ;  /* 0x0000001fff0c7819 */ /* 0x000fe20000011411 */
[----:B------:R-:W-:Y:S01]  /*1200*/  IMAD.IADD R9, R9, 0x1, R4 ;  /* 0x0000000109097824 */ /* 0x000fe200078e0204 */
[----:B------:R-:W-:Y:S01]  /*1210*/  ISETP.GE.AND P1, PT, R7, R4, PT ;  /* 0x000000040700720c */ /* 0x000fe20003f26270 */
[----:B------:R-:W-:Y:S01]  /*1220*/  UMOV UR6, 0x1 ;  /* 0x0000000100067882 */ /* 0x000fe20000000000 */
[----:B------:R-:W-:Y:S01]  /*1230*/  LOP3.LUT R12, R12, R11, RZ, 0xc0, !PT ;  /* 0x0000000b0c0c7212 */ /* 0x000fe200078ec0ff */
[----:B------:R-:W-:Y:S01]  /*1240*/  UMOV UR4, UR38 ;  /* 0x0000002600047c82 */ /* 0x000fe20008000000 */
[----:B------:R-:W-:-:S02]  /*1250*/  SEL R13, R13, 0xf, P0 ;  /* 0x0000000f0d0d7807 */ /* 0x000fc40000000000 */
[----:B------:R-:W-:Y:S02]  /*1260*/  SEL R15, R9, 0xf, P1 ;  /* 0x0000000f090f7807 */ /* 0x000fe40000800000 */
[----:B------:R-:W-:Y:S02]  /*1270*/  VIMNMX R7, PT, PT, R27, R0, !PT ;  /* 0x000000001b077248 */ /* 0x000fe40007fe0100 */
[----:B------:R-:W-:Y:S02]  /*1280*/  VIMNMX R6, PT, PT, R29, R12, !PT ;  /* 0x0000000c1d067248 */ /* 0x000fe40007fe0100 */
[----:B------:R-:W-:Y:S01]  /*1290*/  VIMNMX R5, PT, PT, R28, R13, PT ;  /* 0x0000000d1c057248 */ /* 0x000fe20003fe0100 */
[--C-:B------:R-:W-:Y:S01]  /*12a0*/  IMAD R14, R7, 0x40, R32.reuse ;  /* 0x00000040070e7824 */ /* 0x100fe200078e0220 */
[----:B------:R-:W-:Y:S01]  /*12b0*/  VIMNMX R4, PT, PT, R30, R15, PT ;  /* 0x0000000f1e047248 */ /* 0x000fe20003fe0100 */
[----:B------:R-:W-:Y:S02]  /*12c0*/  IMAD R17, R6, 0x4, R31 ;  /* 0x0000000406117824 */ /* 0x000fe400078e021f */
[----:B------:R-:W-:-:S02]  /*12d0*/  IMAD R18, R5, 0x40, R32 ;  /* 0x0000004005127824 */ /* 0x000fc400078e0220 */
[----:B------:R-:W-:-:S07]  /*12e0*/  IMAD R19, R4, 0x4, R31 ;  /* 0x0000000404137824 */ /* 0x000fce00078e021f */
.L_x_16:
[----:B------:R-:W-:Y:S01]  /*12f0*/  UIADD3 UR8, UPT, UPT, UR5, 0xf, URZ ;  /* 0x0000000f05087890 */ /* 0x000fe2000fffe0ff */
[----:B------:R-:W-:Y:S01]  /*1300*/  PLOP3.LUT P1, PT, PT, PT, PT, 0x80, 0x8 ;  /* 0x000000000008781c */ /* 0x000fe20003f2f070 */
[----:B------:R-:W-:Y:S01]  /*1310*/  UIADD3 UR7, UPT, UPT, UR6, -0x1, URZ ;  /* 0xffffffff06077890 */ /* 0x000fe2000fffe0ff */
[----:B------:R-:W-:Y:S02]  /*1320*/  BSSY.RECONVERGENT B0, `(.L_x_14) ;  /* 0x0000026000007945 */ /* 0x000fe40003800200 */
[----:B------:R-:W-:Y:S02]  /*1330*/  P2R R36, PR, RZ, 0x2 ;  /* 0x00000002ff247803 */ /* 0x000fe40000000000 */
[----:B------:R-:W-:-:S04]  /*1340*/  ISETP.GT.AND P0, PT, R24, UR8, PT ;  /* 0x0000000818007c0c */ /* 0x000fc8000bf04270 */
[----:B------:R-:W-:-:S13]  /*1350*/  ISETP.LE.U32.OR P0, PT, R24, UR7, P0 ;  /* 0x0000000718007c0c */ /* 0x000fda0008703470 */
[----:B01----:R-:W-:Y:S05]  /*1360*/  @P0 BRA `(.L_x_15) ;  /* 0x0000000000840947 */ /* 0x003fea0003800000 */
[----:B------:R-:W-:-:S04]  /*1370*/  ISETP.GT.AND P0, PT, R23, UR8, PT ;  /* 0x0000000817007c0c */ /* 0x000fc8000bf04270 */
[----:B------:R-:W-:-:S04]  /*1380*/  ISETP.LE.U32.OR P0, PT, R23, UR7, P0 ;  /* 0x0000000717007c0c */ /* 0x000fc80008703470 */
[----:B------:R-:W-:-:S04]  /*1390*/  ISETP.LT.OR P0, PT, R24, R12, P0 ;  /* 0x0000000c1800720c */ /* 0x000fc80000701670 */
[----:B------:R-:W-:-:S04]  /*13a0*/  ISETP.GT.OR P0, PT, R24, R15, P0 ;  /* 0x0000000f1800720c */ /* 0x000fc80000704670 */
[----:B------:R-:W-:-:S04]  /*13b0*/  ISETP.LT.OR P0, PT, R23, R0, P0 ;  /* 0x000000001700720c */ /* 0x000fc80000701670 */
[----:B------:R-:W-:-:S13]  /*13c0*/  ISETP.GT.OR P0, PT, R23, R13, P0 ;  /* 0x0000000d1700720c */ /* 0x000fda0000704670 */
[----:B------:R-:W-:Y:S05]  /*13d0*/  @P0 BRA `(.L_x_15) ;  /* 0x0000000000680947 */ /* 0x000fea0003800000 */
[----:B------:R-:W0:Y:S01]  /*13e0*/  LDS R20, [R35] ;  /* 0x0000000023147984 */ /* 0x000e220000000800 */
[----:B------:R-:W-:-:S03]  /*13f0*/  PLOP3.LUT P0, PT, PT, PT, PT, 0x8, 0x80 ;  /* 0x000000000080781c */ /* 0x000fc60003f0e170 */
[----:B------:R-:W-:Y:S04]  /*1400*/  LDS R4, [R18] ;  /* 0x0000000012047984 */ /* 0x000fe80000000800 */
[----:B------:R-:W1:Y:S04]  /*1410*/  LDS R5, [R14] ;  /* 0x000000000e057984 */ /* 0x000e680000000800 */
[----:B------:R-:W2:Y:S01]  /*1420*/  LDS R21, [R33] ;  /* 0x0000000021157984 */ /* 0x000ea20000000800 */
[----:B0-----:R-:W0:Y:S01]  /*1430*/  F2F.F64.F32 R10, R20 ;  /* 0x00000014000a7310 */ /* 0x001e220000201800 */
[----:B-1----:R-:W-:-:S07]  /*1440*/  FADD R36, R4, R5 ;  /* 0x0000000504247221 */ /* 0x002fce0000000000 */
[----:B------:R1:W3:Y:S01]  /*1450*/  F2F.F64.F32 R6, R36 ;  /* 0x0000002400067310 */ /* 0x0002e20000201800 */
[----:B0-----:R-:W-:-:S07]  /*1460*/  DADD R8, R10, R10 ;  /* 0x000000000a087229 */ /* 0x001fce000000000a */
[----:B--2---:R-:W0:Y:S01]  /*1470*/  F2F.F64.F32 R4, R21 ;  /* 0x0000001500047310 */ /* 0x004e220000201800 */
[----:B-1----:R-:W-:Y:S01]  /*1480*/  P2R R36, PR, RZ, 0x1 ;  /* 0x00000001ff247803 */ /* 0x002fe20000000000 */
[----:B---3--:R-:W-:-:S08]  /*1490*/  DADD R6, R6, -R8 ;  /* 0x0000000006067229 */ /* 0x008fd00000000808 */
[----:B0-----:R-:W-:Y:S01]  /*14a0*/  DFMA R6, R42, R6, R4 ;  /* 0x000000062a06722b */ /* 0x001fe20000000004 */
[----:B------:R-:W-:Y:S04]  /*14b0*/  LDS R4, [R19] ;  /* 0x0000000013047984 */ /* 0x000fe80000000800 */
[----:B------:R-:W0:Y:S02]  /*14c0*/  LDS R5, [R17] ;  /* 0x0000000011057984 */ /* 0x000e240000000800 */
[----:B0-----:R-:W-:-:S04]  /*14d0*/  FADD R39, R4, R5 ;  /* 0x0000000504277221 */ /* 0x001fc80000000000 */
[----:B------:R-:W0:Y:S02]  /*14e0*/  F2F.F64.F32 R4, R39 ;  /* 0x0000002700047310 */ /* 0x000e240000201800 */
[----:B0-----:R-:W-:Y:S01]  /*14f0*/  DADD R4, -R8, R4 ;  /* 0x0000000008047229 */ /* 0x001fe20000000104 */
[----:B------:R-:W-:-:S04]  /*1500*/  FADD R9, -R20, 80 ;  /* 0x42a0000014097421 */ /* 0x000fc80000000100 */
[----:B------:R-:W-:-:S03]  /*1510*/  FMUL R9, R9, R26 ;  /* 0x0000001a09097220 */ /* 0x000fc60000400000 */
[----:B------:R-:W-:-:S03]  /*1520*/  DFMA R4, R40, R4, R6 ;  /* 0x000000042804722b */ /* 0x000fc60000000006 */
[----:B------:R-:W0:Y:S05]  /*1530*/  F2F.F64.F32 R8, R9 ;  /* 0x0000000900087310 */ /* 0x000e2a0000201800 */
[----:B0-----:R-:W-:-:S08]  /*1540*/  DADD R4, R4, R8 ;  /* 0x0000000004047229 */ /* 0x001fd00000000008 */
[----:B------:R-:W-:-:S10]  /*1550*/  DFMA R4, R44, R4, R10 ;  /* 0x000000042c04722b */ /* 0x000fd4000000000a */
[----:B------:R-:W0:Y:S02]  /*1560*/  F2F.F32.F64 R5, R4 ;  /* 0x0000000400057310 */ /* 0x000e240000301000 */
[----:B0-----:R0:W-:Y:S02]  /*1570*/  STS [R34], R5 ;  /* 0x0000000522007388 */ /* 0x0011e40000000800 */
.L_x_15:
[----:B------:R-:W-:Y:S05]  /*1580*/  BSYNC.RECONVERGENT B0 ;  /* 0x0000000000007941 */ /* 0x000fea0003800200 */
.L_x_14:
[----:B------:R-:W-:Y:S01]  /*1590*/  BAR.SYNC.DEFER_BLOCKING 0x0 ;  /* 0x0000000000007b1d */ /* 0x000fe20000010000 */
[----:B------:R-:W-:-:S04]  /*15a0*/  UIADD3 UR4, UPT, UPT, UR4, 0x1, URZ ;  /* 0x0000000104047890 */ /* 0x000fc8000fffe0ff */
[----:B------:R-:W-:-:S09]  /*15b0*/  UISETP.NE.AND UP0, UPT, UR4, URZ, UPT ;  /* 0x000000ff0400728c */ /* 0x000fd2000bf05270 */
[----:B------:R-:W-:Y:S05]  /*15c0*/  BRA.U !UP0, `(.L_x_13) ;  /* 0x00000001081c7547 */ /* 0x000fea000b800000 */
[----:B------:R-:W-:Y:S01]  /*15d0*/  ISETP.NE.AND P0, PT, R36, RZ, PT ;  /* 0x000000ff2400720c */ /* 0x000fe20003f05270 */
[----:B------:R-:W-:Y:S02]  /*15e0*/  UIADD3 UR5, UPT, UPT, UR5, -0x1, URZ ;  /* 0xffffffff05057890 */ /* 0x000fe4000fffe0ff */
[----:B------:R-:W-:-:S10]  /*15f0*/  UIADD3 UR6, UPT, UPT, UR6, 0x1, URZ ;  /* 0x0000000106067890 */ /* 0x000fd4000fffe0ff */
[----:B------:R-:W1:Y:S04]  /*1600*/  @!P0 LDS R4, [R34] ;  /* 0x0000000022048984 */ /* 0x000e680000000800 */
[----:B-1----:R1:W-:Y:S01]  /*1610*/  @!P0 STS [R35], R4 ;  /* 0x0000000423008388 */ /* 0x0023e20000000800 */
[----:B------:R-:W-:Y:S06]  /*1620*/  BAR.SYNC.DEFER_BLOCKING 0x0 ;  /* 0x0000000000007b1d */ /* 0x000fec0000010000 */
[----:B------:R-:W-:Y:S05]  /*1630*/  BRA `(.L_x_16) ;  /* 0xfffffffc002c7947 */ /* 0x000fea000383ffff */
.L_x_13:
[----:B------:R-:W-:Y:S01]  /*1640*/  ISETP.NE.AND P0, PT, R36, RZ, PT ;  /* 0x000000ff2400720c */ /* 0x000fe20003f05270 */
[----:B------:R-:W-:-:S12]  /*1650*/  VIADD R38, R38, 0x1 ;  /* 0x0000000126267836 */ /* 0x000fd80000000000 */
[----:B------:R-:W1:Y:S01]  /*1660*/  @!P0 LDS R7, [R34] ;  /* 0x0000000022078984 */ /* 0x000e620000000800 */
[----:B0-----:R-:W0:Y:S02]  /*1670*/  @!P0 LDC.64 R4, c[0x0][0x398] ;  /* 0x0000e600ff048b82 */ /* 0x001e240000000a00 */
[----:B0-----:R-:W-:-:S05]  /*1680*/  @!P0 IMAD.WIDE R4, R3, 0x4, R4 ;  /* 0x0000000403048825 */ /* 0x001fca00078e0204 */
[----:B-1----:R0:W-:Y:S01]  /*1690*/  @!P0 STG.E desc[UR36][R4.64], R7 ;  /* 0x0000000704008986 */ /* 0x0021e2000c101924 */
[----:B------:R-:W-:Y:S01]  /*16a0*/  BAR.SYNC.DEFER_BLOCKING 0x0 ;  /* 0x0000000000007b1d */ /* 0x000fe20000010000 */
[----:B------:R-:W-:-:S13]  /*16b0*/  ISETP.GE.AND P0, PT, R38, R37, PT ;  /* 0x000000252600720c */ /* 0x000fda0003f06270 */
[----:B0-----:R-:W-:Y:S05]  /*16c0*/  @!P0 BRA `(.L_x_17) ;  /* 0xfffffff4001c8947 */ /* 0x001fea000383ffff */
[----:B------:R-:W0:Y:S01]  /*16d0*/  S2UR UR5, SR_CgaCtaId ;  /* 0x00000000000579c3 */ /* 0x000e220000008800 */
[----:B------:R-:W-:Y:S02]  /*16e0*/  UMOV UR4, 0x400 ;  /* 0x0000040000047882 */ /* 0x000fe40000000000 */
[----:B0-----:R-:W-:-:S09]  /*16f0*/  ULEA UR4, UR5, UR4, 0x18 ;  /* 0x0000000405047291 */ /* 0x001fd2000f8ec0ff */
[----:B------:R-:W0:Y:S03]  /*1700*/  LDS R38, [UR4+0x4] ;  /* 0x00000404ff267984 */ /* 0x000e260008000800 */
.L_x_10:
[----:B------:R-:W0:Y:S02]  /*1710*/  LDCU UR4, c[0x0][0x3dc] ;  /* 0x00007b80ff0477ac */ /* 0x000e240008000800 */
[----:B0-----:R-:W-:-:S13]  /*1720*/  ISETP.GE.AND P0, PT, R38, UR4, PT ;  /* 0x0000000426007c0c */ /* 0x001fda000bf06270 */
[----:B------:R-:W-:Y:S05]  /*1730*/  @P0 EXIT ;  /* 0x000000000000094d */ /* 0x000fea0003800000 */
[----:B------:R-:W-:Y:S05]  /*1740*/  BRA `(.L_x_18) ;  /* 0xfffffff000347947 */ /* 0x000fea000383ffff */
        .weak           $__internal_0_$__cuda_sm20_rcp_rn_f32_slowpath
        .type           $__internal_0_$__cuda_sm20_rcp_rn_f32_slowpath,@function
        .size           $__internal_0_$__cuda_sm20_rcp_rn_f32_slowpath,($__internal_1_$__cuda_sm3x_div_rn_noftz_f32_slowpath - $__internal_0_$__cuda_sm20_rcp_rn_f32_slowpath)
$__internal_0_$__cuda_sm20_rcp_rn_f32_slowpath:
[----:B------:R-:W-:-:S05]  /*1750*/  IMAD.SHL.U32 R3, R0, 0x2, RZ ;  /* 0x0000000200037824 */ /* 0x000fca00078e00ff */
[----:B------:R-:W-:-:S04]  /*1760*/  SHF.R.U32.HI R9, RZ, 0x18, R3 ;  /* 0x00000018ff097819 */ /* 0x000fc80000011603 */
[----:B------:R-:W-:-:S13]  /*1770*/  ISETP.NE.U32.AND P0, PT, R9, RZ, PT ;  /* 0x000000ff0900720c */ /* 0x000fda0003f05070 */
[----:B------:R-:W-:Y:S05]  /*1780*/  @P0 BRA `(.L_x_19) ;  /* 0x00000000002c0947 */ /* 0x000fea0003800000 */
[----:B------:R-:W-:-:S05]  /*1790*/  IMAD.SHL.U32 R3, R0, 0x2, RZ ;  /* 0x0000000200037824 */ /* 0x000fca00078e00ff */
[----:B------:R-:W-:-:S13]  /*17a0*/  ISETP.NE.AND P0, PT, R3, RZ, PT ;  /* 0x000000ff0300720c */ /* 0x000fda0003f05270 */
[----:B------:R2:W3:Y:S01]  /*17b0*/  @!P0 MUFU.RCP R3, R0 ;  /* 0x0000000000038308 */ /* 0x0004e20000001000 */
[----:B------:R-:W-:Y:S05]  /*17c0*/  @!P0 BRA `(.L_x_20) ;  /* 0x0000000000a48947 */ /* 0x000fea0003800000 */
[----:B------:R-:W-:-:S04]  /*17d0*/  FFMA R4, R0, 1.84467440737095516160e+19, RZ ;  /* 0x5f80000000047823 */ /* 0x000fc800000000ff */
[----:B---3--:R-:W2:Y:S02]  /*17e0*/  MUFU.RCP R3, R4 ;  /* 0x0000000400037308 */ /* 0x008ea40000001000 */
[----:B--2---:R-:W-:-:S04]  /*17f0*/  FFMA R0, R4, R3, -1 ;  /* 0xbf80000004007423 */ /* 0x004fc80000000003 */
[----:B------:R-:W-:-:S04]  /*1800*/  FADD.FTZ R0, -R0, -RZ ;  /* 0x800000ff00007221 */ /* 0x000fc80000010100 */
[----:B------:R-:W-:-:S04]  /*1810*/  FFMA R0, R3, R0, R3 ;  /* 0x0000000003007223 */ /* 0x000fc80000000003 */
[----:B------:R-:W-:Y:S01]  /*1820*/  FFMA R3, R0, 1.84467440737095516160e+19, RZ ;  /* 0x5f80000000037823 */ /* 0x000fe200000000ff */
[----:B------:R-:W-:Y:S06]  /*1830*/  BRA `(.L_x_20) ;  /* 0x0000000000887947 */ /* 0x000fec0003800000 */
.L_x_19:
[----:B------:R-:W-:-:S05]  /*1840*/  VIADD R10, R9, 0xffffff03 ;  /* 0xffffff03090a7836 */ /* 0x000fca0000000000 */
[----:B------:R-:W-:-:S13]  /*1850*/  ISETP.GT.U32.AND P0, PT, R10, 0x1, PT ;  /* 0x000000010a00780c */ /* 0x000fda0003f04070 */
[----:B------:R-:W-:Y:S05]  /*1860*/  @P0 BRA `(.L_x_21) ;  /* 0x0000000000780947 */ /* 0x000fea0003800000 */
[----:B------:R-:W-:Y:S01]  /*1870*/  LOP3.LUT R3, R0, 0x7fffff, RZ, 0xc0, !PT ;  /* 0x007fffff00037812 */ /* 0x000fe200078ec0ff */
[----:B------:R-:W-:-:S03]  /*1880*/  IMAD.MOV.U32 R7, RZ, RZ, 0x3 ;  /* 0x00000003ff077424 */ /* 0x000fc600078e00ff */
[----:B------:R-:W-:Y:S02]  /*1890*/  LOP3.LUT R3, R3, 0x3f800000, RZ, 0xfc, !PT ;  /* 0x3f80000003037812 */ /* 0x000fe400078efcff */
[----:B------:R-:W-:Y:S02]  /*18a0*/  SHF.L.U32 R7, R7, R10, RZ ;  /* 0x0000000a07077219 */ /* 0x000fe400000006ff */
[----:B------:R-:W0:Y:S02]  /*18b0*/  MUFU.RCP R4, R3 ;  /* 0x0000000300047308 */ /* 0x000e240000001000 */
[----:B0-----:R-:W-:-:S04]  /*18c0*/  FFMA R5, R3, R4, -1 ;  /* 0xbf80000003057423 */ /* 0x001fc80000000004 */
[----:B------:R-:W-:-:S04]  /*18d0*/  FADD.FTZ R5, -R5, -RZ ;  /* 0x800000ff05057221 */ /* 0x000fc80000010100 */
[CCC-:B------:R-:W-:Y:S01]  /*18e0*/  FFMA.RM R6, R4.reuse, R5.reuse, R4.reuse ;  /* 0x0000000504067223 */ /* 0x1c0fe20000004004 */
[----:B------:R-:W-:-:S04]  /*18f0*/  FFMA.RP R5, R4, R5, R4 ;  /* 0x0000000504057223 */ /* 0x000fc80000008004 */
[C---:B------:R-:W-:Y:S02]  /*1900*/  LOP3.LUT R4, R6.reuse, 0x7fffff, RZ, 0xc0, !PT ;  /* 0x007fffff06047812 */ /* 0x040fe400078ec0ff */
[----:B------:R-:W-:Y:S02]  /*1910*/  FSETP.NEU.FTZ.AND P0, PT, R6, R5, PT ;  /* 0x000000050600720b */ /* 0x000fe40003f1d000 */
[----:B------:R-:W-:Y:S02]  /*1920*/  LOP3.LUT R4, R4, 0x800000, RZ, 0xfc, !PT ;  /* 0x0080000004047812 */ /* 0x000fe400078efcff */
[----:B------:R-:W-:Y:S02]  /*1930*/  SEL R5, RZ, 0xffffffff, !P0 ;  /* 0xffffffffff057807 */ /* 0x000fe40004000000 */
[----:B------:R-:W-:-:S03]  /*1940*/  LOP3.LUT R7, R7, R4, RZ, 0xc0, !PT ;  /* 0x0000000407077212 */ /* 0x000fc600078ec0ff */
[----:B------:R-:W-:Y:S01]  /*1950*/  IMAD.MOV R5, RZ, RZ, -R5 ;  /* 0x000000ffff057224 */ /* 0x000fe200078e0a05 */
[----:B------:R-:W-:-:S04]  /*1960*/  SHF.R.U32.HI R7, RZ, R10, R7 ;  /* 0x0000000aff077219 */ /* 0x000fc80000011607 */
[----:B------:R-:W-:Y:S02]  /*1970*/  LOP3.LUT P1, RZ, R5, R10, R4, 0xf8, !PT ;  /* 0x0000000a05ff7212 */ /* 0x000fe4000782f804 */
[C---:B------:R-:W-:Y:S02]  /*1980*/  LOP3.LUT P0, RZ, R7.reuse, 0x1, RZ, 0xc0, !PT ;  /* 0x0000000107ff7812 */ /* 0x040fe4000780c0ff */
[----:B------:R-:W-:-:S04]  /*1990*/  LOP3.LUT P2, RZ, R7, 0x2, RZ, 0xc0, !PT ;  /* 0x0000000207ff7812 */ /* 0x000fc8000784c0ff */
[----:B------:R-:W-:Y:S02]  /*19a0*/  PLOP3.LUT P0, PT, P0, P1, P2, 0xe0, 0x0 ;  /* 0x000000000000781c */ /* 0x000fe40000703c20 */
[----:B------:R-:W-:Y:S02]  /*19b0*/  LOP3.LUT P1, RZ, R0, 0x7fffff, RZ, 0xc0, !PT ;  /* 0x007fffff00ff7812 */ /* 0x000fe4000782c0ff */
[----:B------:R-:W-:-:S05]  /*19c0*/  SEL R3, RZ, 0x1, !P0 ;  /* 0x00000001ff037807 */ /* 0x000fca0004000000 */
[----:B------:R-:W-:-:S05]  /*19d0*/  IMAD.MOV R3, RZ, RZ, -R3 ;  /* 0x000000ffff037224 */ /* 0x000fca00078e0a03 */
[----:B------:R-:W-:Y:S01]  /*19e0*/  ISETP.GE.AND P0, PT, R3, RZ, PT ;  /* 0x000000ff0300720c */ /* 0x000fe20003f06270 */
[----:B------:R-:W-:-:S05]  /*19f0*/  VIADD R3, R9, 0xffffff04 ;  /* 0xffffff0409037836 */ /* 0x000fca0000000000 */
[----:B------:R-:W-:-:S07]  /*1a00*/  SHF.R.U32.HI R3, RZ, R3, R4 ;  /* 0x00000003ff037219 */ /* 0x000fce0000011604 */
[----:B------:R-:W-:-:S05]  /*1a10*/  @!P0 IADD3 R3, PT, PT, R3, 0x1, RZ ;  /* 0x0000000103038810 */ /* 0x000fca0007ffe0ff */
[----:B------:R-:W-:-:S05]  /*1a20*/  @!P1 IMAD.SHL.U32 R3, R3, 0x2, RZ ;  /* 0x0000000203039824 */ /* 0x000fca00078e00ff */
[----:B------:R-:W-:Y:S01]  /*1a30*/  LOP3.LUT R3, R3, 0x80000000, R0, 0xf8, !PT ;  /* 0x8000000003037812 */ /* 0x000fe200078ef800 */
[----:B------:R-:W-:Y:S06]  /*1a40*/  BRA `(.L_x_20) ;  /* 0x0000000000047947 */ /* 0x000fec0003800000 */
.L_x_21:
[----:B------:R0:W1:Y:S02]  /*1a50*/  MUFU.RCP R3, R0 ;  /* 0x0000000000037308 */ /* 0x0000640000001000 */
.L_x_20:
[----:B------:R-:W-:Y:S02]  /*1a60*/  IMAD.MOV.U32 R4, RZ, RZ, R8 ;  /* 0x000000ffff047224 */ /* 0x000fe400078e0008 */
[----:B------:R-:W-:-:S04]  /*1a70*/  IMAD.MOV.U32 R5, RZ, RZ, 0x0 ;  /* 0x00000000ff057424 */ /* 0x000fc800078e00ff */
[----:B0123--:R-:W-:Y:S05]  /*1a80*/  RET.REL.NODEC R4 `(calculate_tempProxy) ;  /* 0xffffffe4045c7950 */ /* 0x00ffea0003c3ffff */
        .weak           $__internal_1_$__cuda_sm3x_div_rn_noftz_f32_slowpath
        .type           $__internal_1_$__cuda_sm3x_div_rn_noftz_f32_slowpath,@function
        .size           $__internal_1_$__cuda_sm3x_div_rn_noftz_f32_slowpath,(.L_x_32 - $__internal_1_$__cuda_sm3x_div_rn_noftz_f32_slowpath)
$__internal_1_$__cuda_sm3x_div_rn_noftz_f32_slowpath:
[----:B------:R-:W0:Y:S08]  /*1a90*/  LDC R3, c[0x0][0x3b0] ;  /* 0x0000ec00ff037b82 */ /* 0x000e300000000800 */
[----:B------:R-:W1:Y:S08]  /*1aa0*/  LDC R0, c[0x0][0x3c0] ;  /* 0x0000f000ff007b82 */ /* 0x000e700000000800 */
[----:B------:R-:W2:Y:S01]  /*1ab0*/  LDC R7, c[0x0][0x3c0] ;  /* 0x0000f000ff077b82 */ /* 0x000ea20000000800 */
[----:B0-----:R-:W-:-:S07]  /*1ac0*/  SHF.R.U32.HI R6, RZ, 0x17, R3 ;  /* 0x00000017ff067819 */ /* 0x001fce0000011603 */
[----:B------:R-:W0:Y:S01]  /*1ad0*/  LDC R8, c[0x0][0x3b0] ;  /* 0x0000ec00ff087b82 */ /* 0x000e220000000800 */
[----:B------:R-:W-:Y:S02]  /*1ae0*/  LOP3.LUT R6, R6, 0xff, RZ, 0xc0, !PT ;  /* 0x000000ff06067812 */ /* 0x000fe400078ec0ff */
[----:B-1----:R-:W-:-:S03]  /*1af0*/  SHF.R.U32.HI R5, RZ, 0x17, R0 ;  /* 0x00000017ff057819 */ /* 0x002fc60000011600 */
[----:B------:R-:W-:Y:S01]  /*1b00*/  VIADD R11, R6, 0xffffffff ;  /* 0xffffffff060b7836 */ /* 0x000fe20000000000 */
[----:B------:R-:W-:-:S04]  /*1b10*/  LOP3.LUT R5, R5, 0xff, RZ, 0xc0, !PT ;  /* 0x000000ff05057812 */ /* 0x000fc800078ec0ff */
[----:B------:R-:W-:Y:S01]  /*1b20*/  ISETP.GT.U32.AND P0, PT, R11, 0xfd, PT ;  /* 0x000000fd0b00780c */ /* 0x000fe20003f04070 */
[----:B------:R-:W-:-:S05]  /*1b30*/  VIADD R10, R5, 0xffffffff ;  /* 0xffffffff050a7836 */ /* 0x000fca0000000000 */
[----:B------:R-:W-:-:S13]  /*1b40*/  ISETP.GT.U32.OR P0, PT, R10, 0xfd, P0 ;  /* 0x000000fd0a00780c */ /* 0x000fda0000704470 */
[----:B------:R-:W-:Y:S01]  /*1b50*/  @!P0 IMAD.MOV.U32 R9, RZ, RZ, RZ ;  /* 0x000000ffff098224 */ /* 0x000fe200078e00ff */
[----:B--2---:R-:W-:Y:S06]  /*1b60*/  @!P0 BRA `(.L_x_22) ;  /* 0x00000000005c8947 */ /* 0x004fec0003800000 */
[----:B------:R-:W-:Y:S02]  /*1b70*/  FSETP.GTU.FTZ.AND P0, PT, |R0|, +INF , PT ;  /* 0x7f8000000000780b */ /* 0x000fe40003f1c200 */
[----:B------:R-:W-:-:S04]  /*1b80*/  FSETP.GTU.FTZ.AND P1, PT, |R3|, +INF , PT ;  /* 0x7f8000000300780b */ /* 0x000fc80003f3c200 */
[----:B------:R-:W-:-:S13]  /*1b90*/  PLOP3.LUT P0, PT, P0, P1, PT, 0xf8, 0x8f ;  /* 0x00000000008f781c */ /* 0x000fda0000703f70 */
[----:B------:R-:W-:Y:S05]  /*1ba0*/  @P0 BRA `(.L_x_23) ;  /* 0x0000000400440947 */ /* 0x000fea0003800000 */
[----:B0-----:R-:W-:-:S13]  /*1bb0*/  LOP3.LUT P0, RZ, R8, 0x7fffffff, R7, 0xc8, !PT ;  /* 0x7fffffff08ff7812 */ /* 0x001fda000780c807 */
[----:B------:R-:W-:Y:S05]  /*1bc0*/  @!P0 BRA `(.L_x_24) ;  /* 0x0000000400348947 */ /* 0x000fea0003800000 */
[C---:B------:R-:W-:Y:S02]  /*1bd0*/  FSETP.NEU.FTZ.AND P2, PT, |R0|.reuse, +INF , PT ;  /* 0x7f8000000000780b */ /* 0x040fe40003f5d200 */
[----:B------:R-:W-:Y:S02]  /*1be0*/  FSETP.NEU.FTZ.AND P1, PT, |R3|, +INF , PT ;  /* 0x7f8000000300780b */ /* 0x000fe40003f3d200 */
[----:B------:R-:W-:-:S11]  /*1bf0*/  FSETP.NEU.FTZ.AND P0, PT, |R0|, +INF , PT ;  /* 0x7f8000000000780b */ /* 0x000fd60003f1d200 */
[----:B------:R-:W-:Y:S05]  /*1c00*/  @!P1 BRA !P2, `(.L_x_24) ;  /* 0x0000000400249947 */ /* 0x000fea0005000000 */
[----:B------:R-:W-:-:S04]  /*1c10*/  LOP3.LUT P2, RZ, R7, 0x7fffffff, RZ, 0xc0, !PT ;  /* 0x7fffffff07ff7812 */ /* 0x000fc8000784c0ff */
[----:B------:R-:W-:-:S13]  /*1c20*/  PLOP3.LUT P1, PT, P1, P2, PT, 0x2f, 0xf2 ;  /* 0x0000000000f2781c */ /* 0x000fda0000f24577 */
[----:B------:R-:W-:Y:S05]  /*1c30*/  @P1 BRA `(.L_x_25) ;  /* 0x0000000400101947 */ /* 0x000fea0003800000 */
[----:B------:R-:W-:-:S04]  /*1c40*/  LOP3.LUT P1, RZ, R8, 0x7fffffff, RZ, 0xc0, !PT ;  /* 0x7fffffff08ff7812 */ /* 0x000fc8000782c0ff */
[----:B------:R-:W-:-:S13]  /*1c50*/  PLOP3.LUT P0, PT, P0, P1, PT, 0x2f, 0xf2 ;  /* 0x0000000000f2781c */ /* 0x000fda0000702577 */
[----:B------:R-:W-:Y:S05]  /*1c60*/  @P0 BRA `(.L_x_26) ;  /* 0x0000000000f80947 */ /* 0x000fea0003800000 */
[----:B------:R-:W-:Y:S02]  /*1c70*/  ISETP.GE.AND P0, PT, R10, RZ, PT ;  /* 0x000000ff0a00720c */ /* 0x000fe40003f06270 */
[----:B------:R-:W-:-:S11]  /*1c80*/  ISETP.GE.AND P1, PT, R11, RZ, PT ;  /* 0x000000ff0b00720c */ /* 0x000fd60003f26270 */
[----:B------:R-:W-:Y:S02]  /*1c90*/  @P0 IMAD.MOV.U32 R9, RZ, RZ, RZ ;  /* 0x000000ffff090224 */ /* 0x000fe400078e00ff */
[----:B------:R-:W-:Y:S01]  /*1ca0*/  @!P0 FFMA R7, R0, 1.84467440737095516160e+19, RZ ;  /* 0x5f80000000078823 */ /* 0x000fe200000000ff */
[----:B------:R-:W-:Y:S02]  /*1cb0*/  @!P0 IMAD.MOV.U32 R9, RZ, RZ, -0x40 ;  /* 0xffffffc0ff098424 */ /* 0x000fe400078e00ff */
[----:B------:R-:W-:Y:S02]  /*1cc0*/  @!P1 FFMA R8, R3, 1.84467440737095516160e+19, RZ ;  /* 0x5f80000003089823 */ /* 0x000fe400000000ff */
[----:B------:R-:W-:-:S07]  /*1cd0*/  @!P1 VIADD R9, R9, 0x40 ;  /* 0x0000004009099836 */ /* 0x000fce0000000000 */
.L_x_22:
[----:B------:R-:W-:Y:S01]  /*1ce0*/  LEA R3, R6, 0xc0800000, 0x17 ;  /* 0xc080000006037811 */ /* 0x000fe200078eb8ff */
[----:B------:R-:W-:-:S04]  /*1cf0*/  VIADD R5, R5, 0xffffff81 ;  /* 0xffffff8105057836 */ /* 0x000fc80000000000 */
[----:B0-----:R-:W-:Y:S01]  /*1d00*/  IMAD.IADD R3, R8, 0x1, -R3 ;  /* 0x0000000108037824 */ /* 0x001fe200078e0a03 */
[C---:B------:R-:W-:Y:S01]  /*1d10*/  IADD3 R6, PT, PT, R5.reuse, 0x7f, -R6 ;  /* 0x0000007f05067810 */ /* 0x040fe20007ffe806 */
[----:B------:R-:W-:Y:S02]  /*1d20*/  IMAD R0, R5, -0x800000, R7 ;  /* 0xff80000005007824 */ /* 0x000fe400078e0207 */
[----:B------:R-:W0:Y:S01]  /*1d30*/  MUFU.RCP R8, R3 ;  /* 0x0000000300087308 */ /* 0x000e220000001000 */
[----:B------:R-:W-:Y:S01]  /*1d40*/  FADD.FTZ R11, -R3, -RZ ;  /* 0x800000ff030b7221 */ /* 0x000fe20000010100 */
[----:B------:R-:W-:-:S03]  /*1d50*/  IMAD.IADD R6, R6, 0x1, R9 ;  /* 0x0000000106067824 */ /* 0x000fc600078e0209 */
[----:B0-----:R-:W-:-:S04]  /*1d60*/  FFMA R13, R8, R11, 1 ;  /* 0x3f800000080d7423 */ /* 0x001fc8000000000b */
[----:B------:R-:W-:-:S04]  /*1d70*/  FFMA R10, R8, R13, R8 ;  /* 0x0000000d080a7223 */ /* 0x000fc80000000008 */
[----:B------:R-:W-:-:S04]  /*1d80*/  FFMA R7, R0, R10, RZ ;  /* 0x0000000a00077223 */ /* 0x000fc800000000ff */
[----:B------:R-:W-:-:S04]  /*1d90*/  FFMA R8, R11, R7, R0 ;  /* 0x000000070b087223 */ /* 0x000fc80000000000 */
[----:B------:R-:W-:-:S04]  /*1da0*/  FFMA R13, R10, R8, R7 ;  /* 0x000000080a0d7223 */ /* 0x000fc80000000007 */
[----:B------:R-:W-:-:S04]  /*1db0*/  FFMA R8, R11, R13, R0 ;  /* 0x0000000d0b087223 */ /* 0x000fc80000000000 */
[----:B------:R-:W-:-:S05]  /*1dc0*/  FFMA R7, R10, R8, R13 ;  /* 0x000000080a077223 */ /* 0x000fca000000000d */
[----:B------:R-:W-:-:S04]  /*1dd0*/  SHF.R.U32.HI R0, RZ, 0x17, R7 ;  /* 0x00000017ff007819 */ /* 0x000fc80000011607 */
[----:B------:R-:W-:-:S05]  /*1de0*/  LOP3.LUT R0, R0, 0xff, RZ, 0xc0, !PT ;  /* 0x000000ff00007812 */ /* 0x000fca00078ec0ff */
[----:B------:R-:W-:-:S04]  /*1df0*/  IMAD.IADD R9, R0, 0x1, R6 ;  /* 0x0000000100097824 */ /* 0x000fc800078e0206 */
[----:B------:R-:W-:-:S05]  /*1e00*/  VIADD R0, R9, 0xffffffff ;  /* 0xffffffff09007836 */ /* 0x000fca0000000000 */
[----:B------:R-:W-:-:S13]  /*1e10*/  ISETP.GE.U32.AND P0, PT, R0, 0xfe, PT ;  /* 0x000000fe0000780c */ /* 0x000fda0003f06070 */
[----:B------:R-:W-:Y:S05]  /*1e20*/  @!P0 BRA `(.L_x_27) ;  /* 0x0000000000808947 */ /* 0x000fea0003800000 */
[----:B------:R-:W-:-:S13]  /*1e30*/  ISETP.GT.AND P0, PT, R9, 0xfe, PT ;  /* 0x000000fe0900780c */ /* 0x000fda0003f04270 */
[----:B------:R-:W-:Y:S05]  /*1e40*/  @P0 BRA `(.L_x_28) ;  /* 0x00000000006c0947 */ /* 0x000fea0003800000 */
[----:B------:R-:W-:-:S13]  /*1e50*/  ISETP.GE.AND P0, PT, R9, 0x1, PT ;  /* 0x000000010900780c */ /* 0x000fda0003f06270 */
[----:B------:R-:W-:Y:S05]  /*1e60*/  @P0 BRA `(.L_x_29) ;  /* 0x0000000000980947 */ /* 0x000fea0003800000 */
[----:B------:R-:W-:Y:S02]  /*1e70*/  ISETP.GE.AND P0, PT, R9, -0x18, PT ;  /* 0xffffffe80900780c */ /* 0x000fe40003f06270 */
[----:B------:R-:W-:-:S11]  /*1e80*/  LOP3.LUT R7, R7, 0x80000000, RZ, 0xc0, !PT ;  /* 0x8000000007077812 */ /* 0x000fd600078ec0ff */
[----:B------:R-:W-:Y:S05]  /*1e90*/  @!P0 BRA `(.L_x_29) ;  /* 0x00000000008c8947 */ /* 0x000fea0003800000 */
[CCC-:B------:R-:W-:Y:S01]  /*1ea0*/  FFMA.RZ R0, R10.reuse, R8.reuse, R13.reuse ;  /* 0x000000080a007223 */ /* 0x1c0fe2000000c00d */
[C---:B------:R-:W-:Y:S02]  /*1eb0*/  VIADD R6, R9.reuse, 0x20 ;  /* 0x0000002009067836 */ /* 0x040fe40000000000 */
[-CC-:B------:R-:W-:Y:S01]  /*1ec0*/  FFMA.RM R3, R10, R8.reuse, R13.reuse ;  /* 0x000000080a037223 */ /* 0x180fe2000000400d */
[C---:B------:R-:W-:Y:S02]  /*1ed0*/  ISETP.NE.AND P2, PT, R9.reuse, RZ, PT ;  /* 0x000000ff0900720c */ /* 0x040fe40003f45270 */
[----:B------:R-:W-:Y:S01]  /*1ee0*/  LOP3.LUT R5, R0, 0x7fffff, RZ, 0xc0, !PT ;  /* 0x007fffff00057812 */ /* 0x000fe200078ec0ff */
[----:B------:R-:W-:Y:S01]  /*1ef0*/  FFMA.RP R0, R10, R8, R13 ;  /* 0x000000080a007223 */ /* 0x000fe2000000800d */
[----:B------:R-:W-:Y:S01]  /*1f00*/  IMAD.MOV R8, RZ, RZ, -R9 ;  /* 0x000000ffff087224 */ /* 0x000fe200078e0a09 */
[----:B------:R-:W-:Y:S02]  /*1f10*/  ISETP.NE.AND P1, PT, R9, RZ, PT ;  /* 0x000000ff0900720c */ /* 0x000fe40003f25270 */
[----:B------:R-:W-:-:S02]  /*1f20*/  LOP3.LUT R5, R5, 0x800000, RZ, 0xfc, !PT ;  /* 0x0080000005057812 */ /* 0x000fc400078efcff */
[----:B------:R-:W-:Y:S02]  /*1f30*/  FSETP.NEU.FTZ.AND P0, PT, R0, R3, PT ;  /* 0x000000030000720b */ /* 0x000fe40003f1d000 */
[----:B------:R-:W-:Y:S02]  /*1f40*/  SHF.L.U32 R6, R5, R6, RZ ;  /* 0x0000000605067219 */ /* 0x000fe400000006ff */
[----:B------:R-:W-:Y:S02]  /*1f50*/  SEL R0, R8, RZ, P2 ;  /* 0x000000ff08007207 */ /* 0x000fe40001000000 */
[----:B------:R-:W-:Y:S02]  /*1f60*/  ISETP.NE.AND P1, PT, R6, RZ, P1 ;  /* 0x000000ff0600720c */ /* 0x000fe40000f25270 */
[----:B------:R-:W-:Y:S02]  /*1f70*/  SHF.R.U32.HI R0, RZ, R0, R5 ;  /* 0x00000000ff007219 */ /* 0x000fe40000011605 */
[----:B------:R-:W-:-:S02]  /*1f80*/  PLOP3.LUT P0, PT, P0, P1, PT, 0xf8, 0x8f ;  /* 0x00000000008f781c */ /* 0x000fc40000703f70 */
[----:B------:R-:W-:Y:S02]  /*1f90*/  SHF.R.U32.HI R6, RZ, 0x1, R0 ;  /* 0x00000001ff067819 */ /* 0x000fe40000011600 */
[----:B------:R-:W-:-:S04]  /*1fa0*/  SEL R3, RZ, 0x1, !P0 ;  /* 0x00000001ff037807 */ /* 0x000fc80004000000 */
[----:B------:R-:W-:-:S04]  /*1fb0*/  LOP3.LUT R3, R3, 0x1, R6, 0xf8, !PT ;  /* 0x0000000103037812 */ /* 0x000fc800078ef806 */
[----:B------:R-:W-:-:S05]  /*1fc0*/  LOP3.LUT R3, R3, R0, RZ, 0xc0, !PT ;  /* 0x0000000003037212 */ /* 0x000fca00078ec0ff */
[----:B------:R-:W-:-:S05]  /*1fd0*/  IMAD.IADD R6, R6, 0x1, R3 ;  /* 0x0000000106067824 */ /* 0x000fca00078e0203 */
[----:B------:R-:W-:Y:S01]  /*1fe0*/  LOP3.LUT R7, R6, R7, RZ, 0xfc, !PT ;  /* 0x0000000706077212 */ /* 0x000fe200078efcff */
[----:B------:R-:W-:Y:S06]  /*1ff0*/  BRA `(.L_x_29) ;  /* 0x0000000000347947 */ /* 0x000fec0003800000 */
.L_x_28:
[----:B------:R-:W-:-:S04]  /*2000*/  LOP3.LUT R7, R7, 0x80000000, RZ, 0xc0, !PT ;  /* 0x8000000007077812 */ /* 0x000fc800078ec0ff */
[----:B------:R-:W-:Y:S01]  /*2010*/  LOP3.LUT R7, R7, 0x7f800000, RZ, 0xfc, !PT ;  /* 0x7f80000007077812 */ /* 0x000fe200078efcff */
[----:B------:R-:W-:Y:S06]  /*2020*/  BRA `(.L_x_29) ;  /* 0x0000000000287947 */ /* 0x000fec0003800000 */
.L_x_27:
[----:B------:R-:W-:Y:S01]  /*2030*/  IMAD R7, R6, 0x800000, R7 ;  /* 0x0080000006077824 */ /* 0x000fe200078e0207 */
[----:B------:R-:W-:Y:S06]  /*2040*/  BRA `(.L_x_29) ;  /* 0x0000000000207947 */ /* 0x000fec0003800000 */
.L_x_26:
[----:B------:R-:W-:-:S04]  /*2050*/  LOP3.LUT R7, R8, 0x80000000, R7, 0x48, !PT ;  /* 0x8000000008077812 */ /* 0x000fc800078e4807 */
[----:B------:R-:W-:Y:S01]  /*2060*/  LOP3.LUT R7, R7, 0x7f800000, RZ, 0xfc, !PT ;  /* 0x7f80000007077812 */ /* 0x000fe200078efcff */
[----:B------:R-:W-:Y:S06]  /*2070*/  BRA `(.L_x_29) ;  /* 0x0000000000147947 */ /* 0x000fec0003800000 */
.L_x_25:
[----:B------:R-:W-:Y:S01]  /*2080*/  LOP3.LUT R7, R8, 0x80000000, R7, 0x48, !PT ;  /* 0x8000000008077812 */ /* 0x000fe200078e4807 */
[----:B------:R-:W-:Y:S06]  /*2090*/  BRA `(.L_x_29) ;  /* 0x00000000000c7947 */ /* 0x000fec0003800000 */
.L_x_24:
[----:B------:R-:W1:Y:S01]  /*20a0*/  MUFU.RSQ R7, -QNAN ;  /* 0xffc0000000077908 */ /* 0x000e620000001400 */
[----:B------:R-:W-:Y:S05]  /*20b0*/  BRA `(.L_x_29) ;  /* 0x0000000000047947 */ /* 0x000fea0003800000 */
.L_x_23:
[----:B------:R-:W-:-:S07]  /*20c0*/  FADD.FTZ R7, R0, R3 ;  /* 0x0000000300077221 */ /* 0x000fce0000010000 */
.L_x_29:
[----:B------:R-:W-:-:S04]  /*20d0*/  IMAD.MOV.U32 R5, RZ, RZ, 0x0 ;  /* 0x00000000ff057424 */ /* 0x000fc800078e00ff */
[----:B01----:R-:W-:Y:S05]  /*20e0*/  RET.REL.NODEC R4 `(calculate_tempProxy) ;  /* 0xffffffdc04c47950 */ /* 0x003fea0003c3ffff */
.L_x_30:
[----:B------:R-:W-:-:S00]  /*20f0*/  BRA `(.L_x_30) ;  /* 0xfffffffc00fc7947 */ /* 0x000fc0000383ffff */
[----:B------:R-:W-:-:S00]  /*2100*/  NOP ;  /* 0x0000000000007918 */ /* 0x000fc00000000000 */
[----:B------:R-:W-:-:S00]  /*2110*/  NOP ;  /* 0x0000000000007918 */ /* 0x000fc00000000000 */
[----:B------:R-:W-:-:S00]  /*2120*/  NOP ;  /* 0x0000000000007918 */ /* 0x000fc00000000000 */
[----:B------:R-:W-:-:S00]  /*2130*/  NOP ;  /* 0x0000000000007918 */ /* 0x000fc00000000000 */
[----:B------:R-:W-:-:S00]  /*2140*/  NOP ;  /* 0x0000000000007918 */ /* 0x000fc00000000000 */
[----:B------:R-:W-:-:S00]  /*2150*/  NOP ;  /* 0x0000000000007918 */ /* 0x000fc00000000000 */
[----:B------:R-:W-:-:S00]  /*2160*/  NOP ;  /* 0x0000000000007918 */ /* 0x000fc00000000000 */
[----:B------:R-:W-:-:S00]  /*2170*/  NOP ;  /* 0x0000000000007918 */ /* 0x000fc00000000000 */
.L_x_32:


//--------------------- .nv.global.init           --------------------------
	.section	.nv.global.init,"aw",@progbits
.nv.global.init:
	.type		$str$1,@object
	.size		$str$1,($str - $str$1)
$str$1:
        /*0000*/ 	.byte	0x62, 0x6c, 0x6f, 0x63, 0x6b, 0x20, 0x25, 0x64, 0x20, 0x63, 0x6c, 0x61, 0x69, 0x6d, 0x20, 0x72
        /*0010*/ 	.byte	0x65, 0x61, 0x6c, 0x20, 0x62, 0x6c, 0x6f, 0x63, 0x6b, 0x20, 0x25, 0x64, 0x0a, 0x00
	.type		$str,@object
	.size		$str,($str$2 - $str)
$str:
        /*001e*/ 	.byte	0x77, 0x6f, 0x72, 0x6b, 0x65, 0x72, 0x20, 0x62, 0x6c, 0x6f, 0x63, 0x6b, 0x20, 0x25, 0x64, 0x20
        /*002e*/ 	.byte	0x63, 0x68, 0x6f, 0x73, 0x65, 0x20, 0x25, 0x64, 0x20, 0x73, 0x6d, 0x20, 0x73, 0x61, 0x76, 0x65
        /*003e*/ 	.byte	0x64, 0x0a, 0x00
	.type		$str$2,@object
	.size		$str$2,(.L_3 - $str$2)
$str$2:
        /*0041*/ 	.byte	0x77, 0x6f, 0x72, 0x6b, 0x65, 0x72, 0x20, 0x62, 0x6c, 0x6f, 0x63, 0x6b, 0x20, 0x25, 0x64, 0x20
        /*0051*/ 	.byte	0x73, 0x74, 0x61, 0x72, 0x74, 0x20, 0x64, 0x6f, 0x20, 0x72, 0x65, 0x61, 0x6c, 0x20, 0x62, 0x6c
        /*0061*/ 	.byte	0x6f, 0x63, 0x6b, 0x20, 0x78, 0x20, 0x25, 0x64, 0x20, 0x79, 0x20, 0x25, 0x64, 0x20, 0x7a, 0x20
        /*0071*/ 	.byte	0x25, 0x64, 0x0a, 0x00
.L_3:


//--------------------- .nv.shared.calculate_tempProxy --------------------------
	.section	.nv.shared.calculate_tempProxy,"aw",@nobits
	.sectionflags	@""
	.align	4
.nv.shared.calculate_tempProxy:
	.zero		4104


//--------------------- .nv.shared.reserved.0     --------------------------
	.section	.nv.shared.reserved.0,"aw",@nobits
	.weak		__nv_reservedSMEM_offset_0_alias
	.size		__nv_reservedSMEM_offset_0_alias, 0, 64
	.other		__nv_reservedSMEM_offset_0_alias,@"STO_CUDA_RESERVED_SHARED STV_DEFAULT"
__nv_reservedSMEM_offset_0_alias:
	.zero		0
	.zero		64


//--------------------- .nv.global                --------------------------
	.section	.nv.global,"aw",@nobits
	.align	4
.nv.global:
	.type		finished,@object
	.size		finished,(.L_0 - finished)
finished:
	.zero		4
.L_0:


//--------------------- .nv.constant0.calculate_tempProxy --------------------------
	.section	.nv.constant0.calculate_tempProxy,"a",@progbits
	.sectionflags	@""
	.align	4
.nv.constant0.calculate_tempProxy:
	.zero		992


//--------------------- SYMBOLS --------------------------

	.type		.nv.reservedSmem.offset0,@object
	.size		.nv.reservedSmem.offset0,0x4
	.type		.nv.reservedSmem.cap,@object
	.size		.nv.reservedSmem.cap,0x4
	.type		vprintf,@function
